//
// Generated by NVIDIA NVVM Compiler
//
// Compiler Build ID: CL-36424714
// Cuda compilation tools, release 13.0, V13.0.88
// Based on NVVM 20.0.0
//

.version 9.0
.target sm_100
.address_size 64

.global .align 4 .b8 __cudart_i2opi_f[24] = {65, 144, 67, 60, 153, 149, 98, 219, 192, 221, 52, 245, 209, 87, 39, 252, 41, 21, 68, 78, 110, 131, 249, 162};

.func  (.param .b32 func_retval0) _Z18intersect_bvh_nodeRK4Vec3S1_PS0_S2_RK7BVHDataiRfRS_S7_(
	.param .b64 _Z18intersect_bvh_nodeRK4Vec3S1_PS0_S2_RK7BVHDataiRfRS_S7__param_0,
	.param .b64 _Z18intersect_bvh_nodeRK4Vec3S1_PS0_S2_RK7BVHDataiRfRS_S7__param_1,
	.param .b64 _Z18intersect_bvh_nodeRK4Vec3S1_PS0_S2_RK7BVHDataiRfRS_S7__param_2,
	.param .b64 _Z18intersect_bvh_nodeRK4Vec3S1_PS0_S2_RK7BVHDataiRfRS_S7__param_3,
	.param .b64 _Z18intersect_bvh_nodeRK4Vec3S1_PS0_S2_RK7BVHDataiRfRS_S7__param_4,
	.param .b32 _Z18intersect_bvh_nodeRK4Vec3S1_PS0_S2_RK7BVHDataiRfRS_S7__param_5,
	.param .b64 _Z18intersect_bvh_nodeRK4Vec3S1_PS0_S2_RK7BVHDataiRfRS_S7__param_6,
	.param .b64 _Z18intersect_bvh_nodeRK4Vec3S1_PS0_S2_RK7BVHDataiRfRS_S7__param_7,
	.param .b64 _Z18intersect_bvh_nodeRK4Vec3S1_PS0_S2_RK7BVHDataiRfRS_S7__param_8
)
{
	.local .align 4 .b8 	__local_depot0[56];
	.reg .b64 	%SP;
	.reg .b64 	%SPL;
	.reg .pred 	%p<19>;
	.reg .b16 	%rs<19>;
	.reg .b32 	%r<20>;
	.reg .b32 	%f<147>;
	.reg .b64 	%rd<64>;

	mov.u64 	%SPL, __local_depot0;
	cvta.local.u64 	%SP, %SPL;
	ld.param.u64 	%rd19, [_Z18intersect_bvh_nodeRK4Vec3S1_PS0_S2_RK7BVHDataiRfRS_S7__param_0];
	ld.param.u64 	%rd20, [_Z18intersect_bvh_nodeRK4Vec3S1_PS0_S2_RK7BVHDataiRfRS_S7__param_1];
	ld.param.u64 	%rd22, [_Z18intersect_bvh_nodeRK4Vec3S1_PS0_S2_RK7BVHDataiRfRS_S7__param_3];
	ld.param.u64 	%rd23, [_Z18intersect_bvh_nodeRK4Vec3S1_PS0_S2_RK7BVHDataiRfRS_S7__param_4];
	ld.param.u32 	%r5, [_Z18intersect_bvh_nodeRK4Vec3S1_PS0_S2_RK7BVHDataiRfRS_S7__param_5];
	ld.param.u64 	%rd24, [_Z18intersect_bvh_nodeRK4Vec3S1_PS0_S2_RK7BVHDataiRfRS_S7__param_6];
	ld.param.u64 	%rd25, [_Z18intersect_bvh_nodeRK4Vec3S1_PS0_S2_RK7BVHDataiRfRS_S7__param_7];
	ld.param.u64 	%rd26, [_Z18intersect_bvh_nodeRK4Vec3S1_PS0_S2_RK7BVHDataiRfRS_S7__param_8];
	cvta.to.local.u64 	%rd1, %rd26;
	cvta.to.local.u64 	%rd2, %rd25;
	cvta.to.local.u64 	%rd3, %rd24;
	cvta.to.local.u64 	%rd4, %rd19;
	cvta.to.local.u64 	%rd5, %rd20;
	cvta.to.local.u64 	%rd6, %rd23;
	add.u64 	%rd7, %SPL, 0;
	add.u64 	%rd8, %SPL, 4;
	add.u64 	%rd9, %SPL, 8;
	add.u64 	%rd10, %SPL, 20;
	add.u64 	%rd11, %SPL, 32;
	add.u64 	%rd12, %SPL, 44;
	ld.local.u64 	%rd33, [%rd6];
	mul.wide.s32 	%rd34, %r5, 12;
	add.s64 	%rd35, %rd33, %rd34;
	ld.local.u64 	%rd36, [%rd6+8];
	add.s64 	%rd37, %rd36, %rd34;
	ld.local.f32 	%f43, [%rd5];
	rcp.rn.f32 	%f44, %f43;
	ld.local.f32 	%f45, [%rd5+4];
	rcp.rn.f32 	%f46, %f45;
	ld.local.f32 	%f47, [%rd5+8];
	rcp.rn.f32 	%f48, %f47;
	ld.f32 	%f49, [%rd35];
	ld.local.f32 	%f50, [%rd4];
	sub.f32 	%f51, %f49, %f50;
	mul.f32 	%f52, %f44, %f51;
	ld.f32 	%f53, [%rd35+4];
	ld.local.f32 	%f54, [%rd4+4];
	sub.f32 	%f55, %f53, %f54;
	mul.f32 	%f56, %f46, %f55;
	ld.f32 	%f57, [%rd35+8];
	ld.local.f32 	%f58, [%rd4+8];
	sub.f32 	%f59, %f57, %f58;
	mul.f32 	%f60, %f48, %f59;
	ld.f32 	%f61, [%rd37];
	sub.f32 	%f62, %f61, %f50;
	mul.f32 	%f63, %f44, %f62;
	ld.f32 	%f64, [%rd37+4];
	sub.f32 	%f65, %f64, %f54;
	mul.f32 	%f66, %f46, %f65;
	ld.f32 	%f67, [%rd37+8];
	sub.f32 	%f68, %f67, %f58;
	mul.f32 	%f69, %f48, %f68;
	min.f32 	%f70, %f52, %f63;
	min.f32 	%f71, %f56, %f66;
	max.f32 	%f72, %f70, %f71;
	min.f32 	%f73, %f60, %f69;
	max.f32 	%f74, %f72, %f73;
	max.f32 	%f75, %f52, %f63;
	max.f32 	%f76, %f56, %f66;
	min.f32 	%f77, %f75, %f76;
	max.f32 	%f78, %f60, %f69;
	min.f32 	%f79, %f77, %f78;
	setp.gtu.f32 	%p1, %f74, %f79;
	setp.leu.f32 	%p2, %f79, 0f00000000;
	or.pred  	%p3, %p1, %p2;
	mov.b16 	%rs17, 0;
	@%p3 bra 	$L__BB0_17;
	ld.local.u64 	%rd38, [%rd6+16];
	mul.wide.s32 	%rd39, %r5, 4;
	add.s64 	%rd40, %rd38, %rd39;
	ld.u32 	%r1, [%rd40];
	setp.ne.s32 	%p4, %r1, -1;
	@%p4 bra 	$L__BB0_13;
	mov.b32 	%r13, 2139095040;
	st.local.u32 	[%rd3], %r13;
	ld.local.u64 	%rd50, [%rd6+32];
	add.s64 	%rd52, %rd50, %rd39;
	ld.u32 	%r19, [%rd52];
	ld.local.u64 	%rd63, [%rd6+40];
	add.s64 	%rd53, %rd63, %rd39;
	ld.u32 	%r14, [%rd53];
	setp.ge.s32 	%p7, %r19, %r14;
	@%p7 bra 	$L__BB0_17;
	ld.param.u64 	%rd61, [_Z18intersect_bvh_nodeRK4Vec3S1_PS0_S2_RK7BVHDataiRfRS_S7__param_2];
	ld.local.f32 	%f146, [%rd5];
	cvta.to.global.u64 	%rd14, %rd61;
	cvta.to.global.u64 	%rd15, %rd22;
	mov.b16 	%rs17, 0;
$L__BB0_4:
	mul.lo.s32 	%r15, %r19, 3;
	mul.wide.s32 	%rd54, %r15, 12;
	add.s64 	%rd55, %rd14, %rd54;
	ld.global.f32 	%f92, [%rd55+12];
	ld.global.f32 	%f4, [%rd55];
	sub.f32 	%f5, %f92, %f4;
	ld.global.f32 	%f93, [%rd55+16];
	ld.global.f32 	%f6, [%rd55+4];
	sub.f32 	%f7, %f93, %f6;
	ld.global.f32 	%f94, [%rd55+20];
	ld.global.f32 	%f8, [%rd55+8];
	sub.f32 	%f9, %f94, %f8;
	ld.global.f32 	%f95, [%rd55+24];
	sub.f32 	%f10, %f95, %f4;
	ld.global.f32 	%f96, [%rd55+28];
	sub.f32 	%f11, %f96, %f6;
	ld.global.f32 	%f97, [%rd55+32];
	sub.f32 	%f12, %f97, %f8;
	ld.local.f32 	%f13, [%rd5+4];
	mul.f32 	%f98, %f13, %f12;
	ld.local.f32 	%f14, [%rd5+8];
	mul.f32 	%f99, %f11, %f14;
	sub.f32 	%f15, %f98, %f99;
	mul.f32 	%f100, %f10, %f14;
	mul.f32 	%f101, %f12, %f146;
	sub.f32 	%f16, %f100, %f101;
	mul.f32 	%f102, %f11, %f146;
	mul.f32 	%f103, %f10, %f13;
	sub.f32 	%f17, %f102, %f103;
	mul.f32 	%f104, %f7, %f16;
	fma.rn.f32 	%f105, %f5, %f15, %f104;
	fma.rn.f32 	%f18, %f9, %f17, %f105;
	abs.f32 	%f106, %f18;
	setp.lt.f32 	%p8, %f106, 0f358637BD;
	@%p8 bra 	$L__BB0_12;
	rcp.rn.f32 	%f19, %f18;
	ld.local.f32 	%f107, [%rd4];
	sub.f32 	%f20, %f107, %f4;
	ld.local.f32 	%f108, [%rd4+4];
	sub.f32 	%f21, %f108, %f6;
	ld.local.f32 	%f109, [%rd4+8];
	sub.f32 	%f22, %f109, %f8;
	mul.f32 	%f110, %f16, %f21;
	fma.rn.f32 	%f111, %f15, %f20, %f110;
	fma.rn.f32 	%f112, %f17, %f22, %f111;
	mul.f32 	%f23, %f19, %f112;
	setp.lt.f32 	%p9, %f23, 0f00000000;
	setp.gt.f32 	%p10, %f23, 0f3F800000;
	or.pred  	%p11, %p9, %p10;
	@%p11 bra 	$L__BB0_12;
	mul.f32 	%f113, %f9, %f21;
	mul.f32 	%f114, %f7, %f22;
	sub.f32 	%f24, %f113, %f114;
	mul.f32 	%f115, %f5, %f22;
	mul.f32 	%f116, %f9, %f20;
	sub.f32 	%f25, %f115, %f116;
	mul.f32 	%f117, %f7, %f20;
	mul.f32 	%f118, %f5, %f21;
	sub.f32 	%f26, %f117, %f118;
	mul.f32 	%f119, %f25, %f13;
	fma.rn.f32 	%f120, %f24, %f146, %f119;
	fma.rn.f32 	%f121, %f26, %f14, %f120;
	mul.f32 	%f122, %f19, %f121;
	setp.lt.f32 	%p12, %f122, 0f00000000;
	add.f32 	%f123, %f23, %f122;
	setp.gt.f32 	%p13, %f123, 0f3F800000;
	or.pred  	%p14, %p12, %p13;
	@%p14 bra 	$L__BB0_12;
	mul.f32 	%f124, %f11, %f25;
	fma.rn.f32 	%f125, %f10, %f24, %f124;
	fma.rn.f32 	%f126, %f12, %f26, %f125;
	mul.f32 	%f27, %f19, %f126;
	setp.lt.f32 	%p15, %f27, 0f358637BD;
	@%p15 bra 	$L__BB0_12;
	mul.f32 	%f127, %f7, %f12;
	mul.f32 	%f128, %f9, %f11;
	sub.f32 	%f144, %f127, %f128;
	mul.f32 	%f129, %f9, %f10;
	mul.f32 	%f130, %f5, %f12;
	sub.f32 	%f143, %f129, %f130;
	mul.f32 	%f131, %f5, %f11;
	mul.f32 	%f132, %f7, %f10;
	sub.f32 	%f142, %f131, %f132;
	mul.f32 	%f133, %f143, %f143;
	fma.rn.f32 	%f134, %f144, %f144, %f133;
	fma.rn.f32 	%f135, %f142, %f142, %f134;
	sqrt.rn.f32 	%f31, %f135;
	setp.leu.f32 	%p16, %f31, 0f00000000;
	@%p16 bra 	$L__BB0_10;
	div.rn.f32 	%f144, %f144, %f31;
	div.rn.f32 	%f143, %f143, %f31;
	div.rn.f32 	%f142, %f142, %f31;
$L__BB0_10:
	ld.local.f32 	%f136, [%rd3];
	setp.geu.f32 	%p17, %f27, %f136;
	@%p17 bra 	$L__BB0_12;
	st.local.f32 	[%rd3], %f27;
	st.local.f32 	[%rd2], %f144;
	st.local.f32 	[%rd2+4], %f143;
	st.local.f32 	[%rd2+8], %f142;
	mul.wide.s32 	%rd56, %r19, 12;
	add.s64 	%rd57, %rd15, %rd56;
	ld.global.f32 	%f137, [%rd57];
	ld.global.f32 	%f138, [%rd57+4];
	ld.global.f32 	%f139, [%rd57+8];
	st.local.f32 	[%rd1], %f137;
	st.local.f32 	[%rd1+4], %f138;
	st.local.f32 	[%rd1+8], %f139;
	ld.local.f32 	%f146, [%rd5];
	ld.local.u64 	%rd63, [%rd6+40];
	mov.b16 	%rs17, 1;
$L__BB0_12:
	add.s32 	%r19, %r19, 1;
	mul.wide.s32 	%rd58, %r5, 4;
	add.s64 	%rd59, %rd63, %rd58;
	ld.u32 	%r16, [%rd59];
	setp.lt.s32 	%p18, %r19, %r16;
	@%p18 bra 	$L__BB0_4;
	bra.uni 	$L__BB0_17;
$L__BB0_13:
	ld.param.u64 	%rd60, [_Z18intersect_bvh_nodeRK4Vec3S1_PS0_S2_RK7BVHDataiRfRS_S7__param_2];
	mov.b32 	%r6, 2139095040;
	st.local.u32 	[%rd7], %r6;
	st.local.u32 	[%rd8], %r6;
	mov.b32 	%r7, 0;
	st.local.u32 	[%rd9], %r7;
	st.local.u32 	[%rd9+4], %r7;
	st.local.u32 	[%rd9+8], %r7;
	st.local.u32 	[%rd10], %r7;
	st.local.u32 	[%rd10+4], %r7;
	st.local.u32 	[%rd10+8], %r7;
	st.local.u32 	[%rd11], %r7;
	st.local.u32 	[%rd11+4], %r7;
	st.local.u32 	[%rd11+8], %r7;
	st.local.u32 	[%rd12], %r7;
	st.local.u32 	[%rd12+4], %r7;
	st.local.u32 	[%rd12+8], %r7;
	add.u64 	%rd41, %SP, 0;
	add.u64 	%rd42, %SP, 8;
	add.u64 	%rd43, %SP, 32;
	{ // callseq 0, 0
	.param .b64 param0;
	st.param.b64 	[param0], %rd19;
	.param .b64 param1;
	st.param.b64 	[param1], %rd20;
	.param .b64 param2;
	st.param.b64 	[param2], %rd60;
	.param .b64 param3;
	st.param.b64 	[param3], %rd22;
	.param .b64 param4;
	st.param.b64 	[param4], %rd23;
	.param .b32 param5;
	st.param.b32 	[param5], %r1;
	.param .b64 param6;
	st.param.b64 	[param6], %rd41;
	.param .b64 param7;
	st.param.b64 	[param7], %rd42;
	.param .b64 param8;
	st.param.b64 	[param8], %rd43;
	.param .b32 retval0;
	call.uni (retval0), 
	_Z18intersect_bvh_nodeRK4Vec3S1_PS0_S2_RK7BVHDataiRfRS_S7_, 
	(
	param0, 
	param1, 
	param2, 
	param3, 
	param4, 
	param5, 
	param6, 
	param7, 
	param8
	);
	ld.param.b32 	%r8, [retval0];
	} // callseq 0
	cvt.u16.u32 	%rs6, %r8;
	ld.local.u64 	%rd44, [%rd6+24];
	add.s64 	%rd46, %rd44, %rd39;
	ld.u32 	%r10, [%rd46];
	add.u64 	%rd47, %SP, 4;
	add.u64 	%rd48, %SP, 20;
	add.u64 	%rd49, %SP, 44;
	{ // callseq 1, 0
	.param .b64 param0;
	st.param.b64 	[param0], %rd19;
	.param .b64 param1;
	st.param.b64 	[param1], %rd20;
	.param .b64 param2;
	st.param.b64 	[param2], %rd60;
	.param .b64 param3;
	st.param.b64 	[param3], %rd22;
	.param .b64 param4;
	st.param.b64 	[param4], %rd23;
	.param .b32 param5;
	st.param.b32 	[param5], %r10;
	.param .b64 param6;
	st.param.b64 	[param6], %rd47;
	.param .b64 param7;
	st.param.b64 	[param7], %rd48;
	.param .b64 param8;
	st.param.b64 	[param8], %rd49;
	.param .b32 retval0;
	call.uni (retval0), 
	_Z18intersect_bvh_nodeRK4Vec3S1_PS0_S2_RK7BVHDataiRfRS_S7_, 
	(
	param0, 
	param1, 
	param2, 
	param3, 
	param4, 
	param5, 
	param6, 
	param7, 
	param8
	);
	ld.param.b32 	%r11, [retval0];
	} // callseq 1
	cvt.u16.u32 	%rs7, %r11;
	or.b16  	%rs9, %rs6, %rs7;
	and.b16  	%rs10, %rs9, 255;
	setp.eq.s16 	%p5, %rs10, 0;
	@%p5 bra 	$L__BB0_17;
	ld.local.f32 	%f41, [%rd7];
	ld.local.f32 	%f42, [%rd8];
	setp.geu.f32 	%p6, %f41, %f42;
	@%p6 bra 	$L__BB0_16;
	st.local.f32 	[%rd3], %f41;
	ld.local.f32 	%f86, [%rd9];
	ld.local.f32 	%f87, [%rd9+4];
	ld.local.f32 	%f88, [%rd9+8];
	st.local.f32 	[%rd2], %f86;
	st.local.f32 	[%rd2+4], %f87;
	st.local.f32 	[%rd2+8], %f88;
	ld.local.f32 	%f89, [%rd11];
	ld.local.f32 	%f90, [%rd11+4];
	ld.local.f32 	%f91, [%rd11+8];
	st.local.f32 	[%rd1], %f89;
	st.local.f32 	[%rd1+4], %f90;
	st.local.f32 	[%rd1+8], %f91;
	mov.b16 	%rs17, 1;
	bra.uni 	$L__BB0_17;
$L__BB0_16:
	st.local.f32 	[%rd3], %f42;
	ld.local.f32 	%f80, [%rd10];
	ld.local.f32 	%f81, [%rd10+4];
	ld.local.f32 	%f82, [%rd10+8];
	st.local.f32 	[%rd2], %f80;
	st.local.f32 	[%rd2+4], %f81;
	st.local.f32 	[%rd2+8], %f82;
	ld.local.f32 	%f83, [%rd12];
	ld.local.f32 	%f84, [%rd12+4];
	ld.local.f32 	%f85, [%rd12+8];
	st.local.f32 	[%rd1], %f83;
	st.local.f32 	[%rd1+4], %f84;
	st.local.f32 	[%rd1+8], %f85;
	mov.b16 	%rs17, 1;
$L__BB0_17:
	cvt.u32.u16 	%r17, %rs17;
	cvt.s32.s8 	%r18, %r17;
	st.param.b32 	[func_retval0], %r18;
	ret;

}
	// .globl	_Z16cast_rays_kernelP4Vec3S0_S0_S0_7BVHDataiPfS0_PbS0_S0_i
.visible .entry _Z16cast_rays_kernelP4Vec3S0_S0_S0_7BVHDataiPfS0_PbS0_S0_i(
	.param .u64 .ptr .align 1 _Z16cast_rays_kernelP4Vec3S0_S0_S0_7BVHDataiPfS0_PbS0_S0_i_param_0,
	.param .u64 .ptr .align 1 _Z16cast_rays_kernelP4Vec3S0_S0_S0_7BVHDataiPfS0_PbS0_S0_i_param_1,
	.param .u64 .ptr .align 1 _Z16cast_rays_kernelP4Vec3S0_S0_S0_7BVHDataiPfS0_PbS0_S0_i_param_2,
	.param .u64 .ptr .align 1 _Z16cast_rays_kernelP4Vec3S0_S0_S0_7BVHDataiPfS0_PbS0_S0_i_param_3,
	.param .align 8 .b8 _Z16cast_rays_kernelP4Vec3S0_S0_S0_7BVHDataiPfS0_PbS0_S0_i_param_4[48],
	.param .u32 _Z16cast_rays_kernelP4Vec3S0_S0_S0_7BVHDataiPfS0_PbS0_S0_i_param_5,
	.param .u64 .ptr .align 1 _Z16cast_rays_kernelP4Vec3S0_S0_S0_7BVHDataiPfS0_PbS0_S0_i_param_6,
	.param .u64 .ptr .align 1 _Z16cast_rays_kernelP4Vec3S0_S0_S0_7BVHDataiPfS0_PbS0_S0_i_param_7,
	.param .u64 .ptr .align 1 _Z16cast_rays_kernelP4Vec3S0_S0_S0_7BVHDataiPfS0_PbS0_S0_i_param_8,
	.param .u64 .ptr .align 1 _Z16cast_rays_kernelP4Vec3S0_S0_S0_7BVHDataiPfS0_PbS0_S0_i_param_9,
	.param .u64 .ptr .align 1 _Z16cast_rays_kernelP4Vec3S0_S0_S0_7BVHDataiPfS0_PbS0_S0_i_param_10,
	.param .u32 _Z16cast_rays_kernelP4Vec3S0_S0_S0_7BVHDataiPfS0_PbS0_S0_i_param_11
)
{
	.local .align 8 .b8 	__local_depot1[136];
	.reg .b64 	%SP;
	.reg .b64 	%SPL;
	.reg .pred 	%p<30>;
	.reg .b16 	%rs<4>;
	.reg .b32 	%r<129>;
	.reg .b32 	%f<167>;
	.reg .b64 	%rd<116>;
	.reg .b64 	%fd<7>;

	mov.u64 	%SPL, __local_depot1;
	cvta.local.u64 	%SP, %SPL;
	ld.param.u64 	%rd36, [_Z16cast_rays_kernelP4Vec3S0_S0_S0_7BVHDataiPfS0_PbS0_S0_i_param_4+40];
	ld.param.u64 	%rd37, [_Z16cast_rays_kernelP4Vec3S0_S0_S0_7BVHDataiPfS0_PbS0_S0_i_param_4+32];
	ld.param.u64 	%rd38, [_Z16cast_rays_kernelP4Vec3S0_S0_S0_7BVHDataiPfS0_PbS0_S0_i_param_4+24];
	ld.param.u64 	%rd39, [_Z16cast_rays_kernelP4Vec3S0_S0_S0_7BVHDataiPfS0_PbS0_S0_i_param_4+16];
	ld.param.u64 	%rd40, [_Z16cast_rays_kernelP4Vec3S0_S0_S0_7BVHDataiPfS0_PbS0_S0_i_param_4+8];
	ld.param.u64 	%rd41, [_Z16cast_rays_kernelP4Vec3S0_S0_S0_7BVHDataiPfS0_PbS0_S0_i_param_4];
	ld.param.u32 	%r44, [_Z16cast_rays_kernelP4Vec3S0_S0_S0_7BVHDataiPfS0_PbS0_S0_i_param_5];
	ld.param.u64 	%rd42, [_Z16cast_rays_kernelP4Vec3S0_S0_S0_7BVHDataiPfS0_PbS0_S0_i_param_7];
	ld.param.u64 	%rd43, [_Z16cast_rays_kernelP4Vec3S0_S0_S0_7BVHDataiPfS0_PbS0_S0_i_param_8];
	ld.param.u64 	%rd44, [_Z16cast_rays_kernelP4Vec3S0_S0_S0_7BVHDataiPfS0_PbS0_S0_i_param_9];
	ld.param.u64 	%rd45, [_Z16cast_rays_kernelP4Vec3S0_S0_S0_7BVHDataiPfS0_PbS0_S0_i_param_10];
	ld.param.u32 	%r45, [_Z16cast_rays_kernelP4Vec3S0_S0_S0_7BVHDataiPfS0_PbS0_S0_i_param_11];
	cvta.to.global.u64 	%rd1, %rd45;
	cvta.to.global.u64 	%rd2, %rd44;
	cvta.to.global.u64 	%rd3, %rd43;
	cvta.to.global.u64 	%rd4, %rd42;
	add.u64 	%rd5, %SPL, 0;
	add.u64 	%rd48, %SPL, 32;
	add.u64 	%rd6, %SPL, 92;
	st.local.u64 	[%rd48], %rd41;
	st.local.u64 	[%rd48+8], %rd40;
	st.local.u64 	[%rd48+16], %rd39;
	st.local.u64 	[%rd48+24], %rd38;
	st.local.u64 	[%rd48+32], %rd37;
	st.local.u64 	[%rd48+40], %rd36;
	mov.u32 	%r46, %ctaid.x;
	mov.u32 	%r47, %ntid.x;
	mov.u32 	%r48, %tid.x;
	mad.lo.s32 	%r1, %r46, %r47, %r48;
	setp.ge.s32 	%p1, %r1, %r45;
	@%p1 bra 	$L__BB1_32;
	ld.param.u64 	%rd106, [_Z16cast_rays_kernelP4Vec3S0_S0_S0_7BVHDataiPfS0_PbS0_S0_i_param_6];
	ld.param.u64 	%rd105, [_Z16cast_rays_kernelP4Vec3S0_S0_S0_7BVHDataiPfS0_PbS0_S0_i_param_3];
	ld.param.u64 	%rd104, [_Z16cast_rays_kernelP4Vec3S0_S0_S0_7BVHDataiPfS0_PbS0_S0_i_param_2];
	ld.param.u64 	%rd103, [_Z16cast_rays_kernelP4Vec3S0_S0_S0_7BVHDataiPfS0_PbS0_S0_i_param_1];
	ld.param.u64 	%rd102, [_Z16cast_rays_kernelP4Vec3S0_S0_S0_7BVHDataiPfS0_PbS0_S0_i_param_0];
	cvta.to.global.u64 	%rd50, %rd102;
	cvta.to.global.u64 	%rd51, %rd103;
	cvta.to.global.u64 	%rd52, %rd106;
	mul.wide.s32 	%rd53, %r1, 12;
	add.s64 	%rd54, %rd50, %rd53;
	ld.global.f32 	%f49, [%rd54];
	ld.global.f32 	%f50, [%rd54+4];
	ld.global.f32 	%f51, [%rd54+8];
	add.u64 	%rd55, %SP, 80;
	add.u64 	%rd7, %SPL, 80;
	st.local.f32 	[%rd7], %f49;
	st.local.f32 	[%rd7+4], %f50;
	st.local.f32 	[%rd7+8], %f51;
	add.s64 	%rd56, %rd51, %rd53;
	ld.global.f32 	%f52, [%rd56];
	ld.global.f32 	%f53, [%rd56+4];
	ld.global.f32 	%f54, [%rd56+8];
	st.local.f32 	[%rd6], %f52;
	st.local.f32 	[%rd6+4], %f53;
	st.local.f32 	[%rd6+8], %f54;
	mul.wide.s32 	%rd57, %r1, 4;
	add.s64 	%rd58, %rd52, %rd57;
	ld.global.f32 	%f1, [%rd58];
	add.u64 	%rd59, %SP, 104;
	add.u64 	%rd8, %SPL, 104;
	mov.b32 	%r49, 0;
	st.local.u32 	[%rd8], %r49;
	st.local.u32 	[%rd8+4], %r49;
	st.local.u32 	[%rd8+8], %r49;
	add.u64 	%rd60, %SP, 116;
	add.u64 	%rd9, %SPL, 116;
	st.local.u32 	[%rd9], %r49;
	st.local.u32 	[%rd9+4], %r49;
	st.local.u32 	[%rd9+8], %r49;
	add.u64 	%rd61, %SP, 92;
	add.u64 	%rd62, %SP, 32;
	add.u64 	%rd63, %SP, 128;
	{ // callseq 2, 0
	.param .b64 param0;
	st.param.b64 	[param0], %rd55;
	.param .b64 param1;
	st.param.b64 	[param1], %rd61;
	.param .b64 param2;
	st.param.b64 	[param2], %rd104;
	.param .b64 param3;
	st.param.b64 	[param3], %rd105;
	.param .b64 param4;
	st.param.b64 	[param4], %rd62;
	.param .b32 param5;
	st.param.b32 	[param5], 0;
	.param .b64 param6;
	st.param.b64 	[param6], %rd63;
	.param .b64 param7;
	st.param.b64 	[param7], %rd59;
	.param .b64 param8;
	st.param.b64 	[param8], %rd60;
	.param .b32 retval0;
	call.uni (retval0), 
	_Z18intersect_bvh_nodeRK4Vec3S1_PS0_S2_RK7BVHDataiRfRS_S7_, 
	(
	param0, 
	param1, 
	param2, 
	param3, 
	param4, 
	param5, 
	param6, 
	param7, 
	param8
	);
	ld.param.b32 	%r50, [retval0];
	} // callseq 2
	cvt.u16.u32 	%rs1, %r50;
	setp.ne.s16 	%p2, %rs1, 0;
	@%p2 bra 	$L__BB1_3;
	cvt.s64.s32 	%rd96, %r1;
	ld.local.f32 	%f150, [%rd6];
	ld.local.f32 	%f151, [%rd6+4];
	mul.f32 	%f152, %f151, %f151;
	fma.rn.f32 	%f153, %f150, %f150, %f152;
	ld.local.f32 	%f154, [%rd6+8];
	fma.rn.f32 	%f155, %f154, %f154, %f153;
	sqrt.rn.f32 	%f156, %f155;
	div.rn.f32 	%f157, %f151, %f156;
	add.s64 	%rd98, %rd4, %rd53;
	st.global.f32 	[%rd98], %f157;
	st.global.f32 	[%rd98+4], %f157;
	mov.b32 	%r115, 1065353216;
	st.global.u32 	[%rd98+8], %r115;
	add.s64 	%rd99, %rd3, %rd96;
	mov.b16 	%rs3, 0;
	st.global.u8 	[%rd99], %rs3;
	add.s64 	%rd100, %rd2, %rd53;
	mov.b32 	%r116, 0;
	st.global.u32 	[%rd100], %r116;
	st.global.u32 	[%rd100+4], %r116;
	st.global.u32 	[%rd100+8], %r116;
	add.s64 	%rd101, %rd1, %rd53;
	st.global.u32 	[%rd101], %r116;
	st.global.u32 	[%rd101+4], %r116;
	st.global.u32 	[%rd101+8], %r116;
	bra.uni 	$L__BB1_32;
$L__BB1_3:
	cvta.to.local.u64 	%rd65, %rd63;
	ld.local.f32 	%f55, [%rd65];
	ld.local.f32 	%f56, [%rd6];
	ld.local.f32 	%f57, [%rd6+4];
	ld.local.f32 	%f58, [%rd6+8];
	ld.local.f32 	%f59, [%rd7];
	fma.rn.f32 	%f2, %f55, %f56, %f59;
	ld.local.f32 	%f60, [%rd7+4];
	fma.rn.f32 	%f3, %f55, %f57, %f60;
	ld.local.f32 	%f61, [%rd7+8];
	fma.rn.f32 	%f4, %f55, %f58, %f61;
	cvt.rn.f32.s32 	%f62, %r44;
	fma.rn.f32 	%f5, %f62, 0f3FCF1BBD, %f1;
	fma.rn.f32 	%f6, %f5, 0f429C774C, 0f3F000000;
	mul.f32 	%f63, %f6, 0f3F22F983;
	cvt.rni.s32.f32 	%r120, %f63;
	cvt.rn.f32.s32 	%f64, %r120;
	fma.rn.f32 	%f65, %f64, 0fBFC90FDA, %f6;
	fma.rn.f32 	%f66, %f64, 0fB3A22168, %f65;
	fma.rn.f32 	%f158, %f64, 0fA7C234C5, %f66;
	abs.f32 	%f8, %f6;
	setp.ltu.f32 	%p3, %f8, 0f47CE4780;
	@%p3 bra 	$L__BB1_11;
	setp.neu.f32 	%p4, %f8, 0f7F800000;
	@%p4 bra 	$L__BB1_6;
	mov.f32 	%f69, 0f00000000;
	mul.rn.f32 	%f158, %f6, %f69;
	mov.b32 	%r120, 0;
	bra.uni 	$L__BB1_11;
$L__BB1_6:
	mov.b32 	%r3, %f6;
	shl.b32 	%r53, %r3, 8;
	or.b32  	%r4, %r53, -2147483648;
	mov.b64 	%rd109, 0;
	mov.b32 	%r117, 0;
	mov.u64 	%rd107, __cudart_i2opi_f;
	mov.u64 	%rd108, %rd5;
$L__BB1_7:
	.pragma "nounroll";
	ld.global.nc.u32 	%r54, [%rd107];
	mad.wide.u32 	%rd68, %r54, %r4, %rd109;
	shr.u64 	%rd109, %rd68, 32;
	st.local.u32 	[%rd108], %rd68;
	add.s32 	%r117, %r117, 1;
	add.s64 	%rd108, %rd108, 4;
	add.s64 	%rd107, %rd107, 4;
	setp.ne.s32 	%p5, %r117, 6;
	@%p5 bra 	$L__BB1_7;
	shr.u32 	%r55, %r3, 23;
	st.local.u32 	[%rd5+24], %rd109;
	and.b32  	%r7, %r55, 31;
	and.b32  	%r56, %r55, 224;
	add.s32 	%r57, %r56, -128;
	shr.u32 	%r58, %r57, 5;
	mul.wide.u32 	%rd69, %r58, 4;
	sub.s64 	%rd16, %rd5, %rd69;
	ld.local.u32 	%r118, [%rd16+24];
	ld.local.u32 	%r119, [%rd16+20];
	setp.eq.s32 	%p6, %r7, 0;
	@%p6 bra 	$L__BB1_10;
	shf.l.wrap.b32 	%r118, %r119, %r118, %r7;
	ld.local.u32 	%r59, [%rd16+16];
	shf.l.wrap.b32 	%r119, %r59, %r119, %r7;
$L__BB1_10:
	shr.u32 	%r60, %r118, 30;
	shf.l.wrap.b32 	%r61, %r119, %r118, 2;
	shl.b32 	%r62, %r119, 2;
	shr.u32 	%r63, %r61, 31;
	add.s32 	%r64, %r63, %r60;
	neg.s32 	%r65, %r64;
	setp.lt.s32 	%p7, %r3, 0;
	selp.b32 	%r120, %r65, %r64, %p7;
	xor.b32  	%r66, %r61, %r3;
	shr.s32 	%r67, %r61, 31;
	xor.b32  	%r68, %r67, %r61;
	xor.b32  	%r69, %r67, %r62;
	cvt.u64.u32 	%rd70, %r68;
	shl.b64 	%rd71, %rd70, 32;
	cvt.u64.u32 	%rd72, %r69;
	or.b64  	%rd73, %rd71, %rd72;
	cvt.rn.f64.s64 	%fd1, %rd73;
	mul.f64 	%fd2, %fd1, 0d3BF921FB54442D19;
	cvt.rn.f32.f64 	%f67, %fd2;
	neg.f32 	%f68, %f67;
	setp.lt.s32 	%p8, %r66, 0;
	selp.f32 	%f158, %f68, %f67, %p8;
$L__BB1_11:
	mul.rn.f32 	%f70, %f158, %f158;
	and.b32  	%r71, %r120, 1;
	setp.eq.b32 	%p9, %r71, 1;
	selp.f32 	%f71, 0f3F800000, %f158, %p9;
	fma.rn.f32 	%f72, %f70, %f71, 0f00000000;
	fma.rn.f32 	%f73, %f70, 0f37CBAC00, 0fBAB607ED;
	selp.f32 	%f74, %f73, 0fB94D4153, %p9;
	selp.f32 	%f75, 0f3D2AAABB, 0f3C0885E4, %p9;
	fma.rn.f32 	%f76, %f74, %f70, %f75;
	selp.f32 	%f77, 0fBEFFFFFF, 0fBE2AAAA8, %p9;
	fma.rn.f32 	%f78, %f76, %f70, %f77;
	fma.rn.f32 	%f79, %f78, %f72, %f71;
	and.b32  	%r72, %r120, 2;
	setp.eq.s32 	%p10, %r72, 0;
	mov.f32 	%f80, 0f00000000;
	sub.f32 	%f81, %f80, %f79;
	selp.f32 	%f82, %f79, %f81, %p10;
	fma.rn.f32 	%f12, %f82, 0f3F000000, 0f3F000000;
	fma.rn.f32 	%f13, %f5, 0f42FEDD2F, 0f3FA66666;
	mul.f32 	%f83, %f13, 0f3F22F983;
	cvt.rni.s32.f32 	%r124, %f83;
	cvt.rn.f32.s32 	%f84, %r124;
	fma.rn.f32 	%f85, %f84, 0fBFC90FDA, %f13;
	fma.rn.f32 	%f86, %f84, 0fB3A22168, %f85;
	fma.rn.f32 	%f159, %f84, 0fA7C234C5, %f86;
	abs.f32 	%f15, %f13;
	setp.ltu.f32 	%p11, %f15, 0f47CE4780;
	@%p11 bra 	$L__BB1_19;
	setp.neu.f32 	%p12, %f15, 0f7F800000;
	@%p12 bra 	$L__BB1_14;
	mov.f32 	%f89, 0f00000000;
	mul.rn.f32 	%f159, %f13, %f89;
	mov.b32 	%r124, 0;
	bra.uni 	$L__BB1_19;
$L__BB1_14:
	mov.b32 	%r17, %f13;
	shl.b32 	%r74, %r17, 8;
	or.b32  	%r18, %r74, -2147483648;
	mov.b64 	%rd112, 0;
	mov.b32 	%r121, 0;
	mov.u64 	%rd110, __cudart_i2opi_f;
	mov.u64 	%rd111, %rd5;
$L__BB1_15:
	.pragma "nounroll";
	ld.global.nc.u32 	%r75, [%rd110];
	mad.wide.u32 	%rd76, %r75, %r18, %rd112;
	shr.u64 	%rd112, %rd76, 32;
	st.local.u32 	[%rd111], %rd76;
	add.s32 	%r121, %r121, 1;
	add.s64 	%rd111, %rd111, 4;
	add.s64 	%rd110, %rd110, 4;
	setp.ne.s32 	%p13, %r121, 6;
	@%p13 bra 	$L__BB1_15;
	shr.u32 	%r76, %r17, 23;
	st.local.u32 	[%rd5+24], %rd112;
	and.b32  	%r21, %r76, 31;
	and.b32  	%r77, %r76, 224;
	add.s32 	%r78, %r77, -128;
	shr.u32 	%r79, %r78, 5;
	mul.wide.u32 	%rd77, %r79, 4;
	sub.s64 	%rd23, %rd5, %rd77;
	ld.local.u32 	%r122, [%rd23+24];
	ld.local.u32 	%r123, [%rd23+20];
	setp.eq.s32 	%p14, %r21, 0;
	@%p14 bra 	$L__BB1_18;
	shf.l.wrap.b32 	%r122, %r123, %r122, %r21;
	ld.local.u32 	%r80, [%rd23+16];
	shf.l.wrap.b32 	%r123, %r80, %r123, %r21;
$L__BB1_18:
	shr.u32 	%r81, %r122, 30;
	shf.l.wrap.b32 	%r82, %r123, %r122, 2;
	shl.b32 	%r83, %r123, 2;
	shr.u32 	%r84, %r82, 31;
	add.s32 	%r85, %r84, %r81;
	neg.s32 	%r86, %r85;
	setp.lt.s32 	%p15, %r17, 0;
	selp.b32 	%r124, %r86, %r85, %p15;
	xor.b32  	%r87, %r82, %r17;
	shr.s32 	%r88, %r82, 31;
	xor.b32  	%r89, %r88, %r82;
	xor.b32  	%r90, %r88, %r83;
	cvt.u64.u32 	%rd78, %r89;
	shl.b64 	%rd79, %rd78, 32;
	cvt.u64.u32 	%rd80, %r90;
	or.b64  	%rd81, %rd79, %rd80;
	cvt.rn.f64.s64 	%fd3, %rd81;
	mul.f64 	%fd4, %fd3, 0d3BF921FB54442D19;
	cvt.rn.f32.f64 	%f87, %fd4;
	neg.f32 	%f88, %f87;
	setp.lt.s32 	%p16, %r87, 0;
	selp.f32 	%f159, %f88, %f87, %p16;
$L__BB1_19:
	mul.rn.f32 	%f90, %f159, %f159;
	and.b32  	%r92, %r124, 1;
	setp.eq.b32 	%p17, %r92, 1;
	selp.f32 	%f91, 0f3F800000, %f159, %p17;
	fma.rn.f32 	%f92, %f90, %f91, 0f00000000;
	fma.rn.f32 	%f93, %f90, 0f37CBAC00, 0fBAB607ED;
	selp.f32 	%f94, %f93, 0fB94D4153, %p17;
	selp.f32 	%f95, 0f3D2AAABB, 0f3C0885E4, %p17;
	fma.rn.f32 	%f96, %f94, %f90, %f95;
	selp.f32 	%f97, 0fBEFFFFFF, 0fBE2AAAA8, %p17;
	fma.rn.f32 	%f98, %f96, %f90, %f97;
	fma.rn.f32 	%f99, %f98, %f92, %f91;
	and.b32  	%r93, %r124, 2;
	setp.eq.s32 	%p18, %r93, 0;
	mov.f32 	%f100, 0f00000000;
	sub.f32 	%f101, %f100, %f99;
	selp.f32 	%f102, %f99, %f101, %p18;
	fma.rn.f32 	%f19, %f102, 0f3F000000, 0f3F000000;
	fma.rn.f32 	%f20, %f5, 0f4355D5C3, 0f402CCCCD;
	mul.f32 	%f103, %f20, 0f3F22F983;
	cvt.rni.s32.f32 	%r128, %f103;
	cvt.rn.f32.s32 	%f104, %r128;
	fma.rn.f32 	%f105, %f104, 0fBFC90FDA, %f20;
	fma.rn.f32 	%f106, %f104, 0fB3A22168, %f105;
	fma.rn.f32 	%f160, %f104, 0fA7C234C5, %f106;
	abs.f32 	%f22, %f20;
	setp.ltu.f32 	%p19, %f22, 0f47CE4780;
	@%p19 bra 	$L__BB1_27;
	setp.neu.f32 	%p20, %f22, 0f7F800000;
	@%p20 bra 	$L__BB1_22;
	mov.f32 	%f109, 0f00000000;
	mul.rn.f32 	%f160, %f20, %f109;
	mov.b32 	%r128, 0;
	bra.uni 	$L__BB1_27;
$L__BB1_22:
	mov.b32 	%r31, %f20;
	shl.b32 	%r95, %r31, 8;
	or.b32  	%r32, %r95, -2147483648;
	mov.b64 	%rd115, 0;
	mov.b32 	%r125, 0;
	mov.u64 	%rd113, __cudart_i2opi_f;
	mov.u64 	%rd114, %rd5;
$L__BB1_23:
	.pragma "nounroll";
	ld.global.nc.u32 	%r96, [%rd113];
	mad.wide.u32 	%rd84, %r96, %r32, %rd115;
	shr.u64 	%rd115, %rd84, 32;
	st.local.u32 	[%rd114], %rd84;
	add.s32 	%r125, %r125, 1;
	add.s64 	%rd114, %rd114, 4;
	add.s64 	%rd113, %rd113, 4;
	setp.ne.s32 	%p21, %r125, 6;
	@%p21 bra 	$L__BB1_23;
	shr.u32 	%r97, %r31, 23;
	st.local.u32 	[%rd5+24], %rd115;
	and.b32  	%r35, %r97, 31;
	and.b32  	%r98, %r97, 224;
	add.s32 	%r99, %r98, -128;
	shr.u32 	%r100, %r99, 5;
	mul.wide.u32 	%rd85, %r100, 4;
	sub.s64 	%rd30, %rd5, %rd85;
	ld.local.u32 	%r126, [%rd30+24];
	ld.local.u32 	%r127, [%rd30+20];
	setp.eq.s32 	%p22, %r35, 0;
	@%p22 bra 	$L__BB1_26;
	shf.l.wrap.b32 	%r126, %r127, %r126, %r35;
	ld.local.u32 	%r101, [%rd30+16];
	shf.l.wrap.b32 	%r127, %r101, %r127, %r35;
$L__BB1_26:
	shr.u32 	%r102, %r126, 30;
	shf.l.wrap.b32 	%r103, %r127, %r126, 2;
	shl.b32 	%r104, %r127, 2;
	shr.u32 	%r105, %r103, 31;
	add.s32 	%r106, %r105, %r102;
	neg.s32 	%r107, %r106;
	setp.lt.s32 	%p23, %r31, 0;
	selp.b32 	%r128, %r107, %r106, %p23;
	xor.b32  	%r108, %r103, %r31;
	shr.s32 	%r109, %r103, 31;
	xor.b32  	%r110, %r109, %r103;
	xor.b32  	%r111, %r109, %r104;
	cvt.u64.u32 	%rd86, %r110;
	shl.b64 	%rd87, %rd86, 32;
	cvt.u64.u32 	%rd88, %r111;
	or.b64  	%rd89, %rd87, %rd88;
	cvt.rn.f64.s64 	%fd5, %rd89;
	mul.f64 	%fd6, %fd5, 0d3BF921FB54442D19;
	cvt.rn.f32.f64 	%f107, %fd6;
	neg.f32 	%f108, %f107;
	setp.lt.s32 	%p24, %r108, 0;
	selp.f32 	%f160, %f108, %f107, %p24;
$L__BB1_27:
	mul.rn.f32 	%f110, %f160, %f160;
	and.b32  	%r113, %r128, 1;
	setp.eq.b32 	%p25, %r113, 1;
	selp.f32 	%f111, 0f3F800000, %f160, %p25;
	fma.rn.f32 	%f112, %f110, %f111, 0f00000000;
	fma.rn.f32 	%f113, %f110, 0f37CBAC00, 0fBAB607ED;
	selp.f32 	%f114, %f113, 0fB94D4153, %p25;
	selp.f32 	%f115, 0f3D2AAABB, 0f3C0885E4, %p25;
	fma.rn.f32 	%f116, %f114, %f110, %f115;
	selp.f32 	%f117, 0fBEFFFFFF, 0fBE2AAAA8, %p25;
	fma.rn.f32 	%f118, %f116, %f110, %f117;
	fma.rn.f32 	%f119, %f118, %f112, %f111;
	and.b32  	%r114, %r128, 2;
	setp.eq.s32 	%p26, %r114, 0;
	mov.f32 	%f120, 0f00000000;
	sub.f32 	%f121, %f120, %f119;
	selp.f32 	%f122, %f119, %f121, %p26;
	fma.rn.f32 	%f123, %f122, 0f3F000000, 0f3F000000;
	fma.rn.f32 	%f161, %f12, 0f40000000, 0fBF800000;
	fma.rn.f32 	%f162, %f19, 0f40000000, 0fBF800000;
	fma.rn.f32 	%f163, %f123, 0f40000000, 0fBF800000;
	mul.f32 	%f124, %f162, %f162;
	fma.rn.f32 	%f125, %f161, %f161, %f124;
	fma.rn.f32 	%f126, %f163, %f163, %f125;
	sqrt.rn.f32 	%f29, %f126;
	setp.leu.f32 	%p27, %f29, 0f00000000;
	@%p27 bra 	$L__BB1_29;
	div.rn.f32 	%f161, %f161, %f29;
	div.rn.f32 	%f162, %f162, %f29;
	div.rn.f32 	%f163, %f163, %f29;
$L__BB1_29:
	ld.local.f32 	%f36, [%rd8];
	ld.local.f32 	%f37, [%rd8+4];
	mul.f32 	%f127, %f162, %f37;
	fma.rn.f32 	%f128, %f161, %f36, %f127;
	ld.local.f32 	%f38, [%rd8+8];
	fma.rn.f32 	%f129, %f163, %f38, %f128;
	setp.lt.f32 	%p28, %f129, 0f00000000;
	neg.f32 	%f130, %f161;
	neg.f32 	%f131, %f162;
	neg.f32 	%f132, %f163;
	selp.f32 	%f133, %f130, %f161, %p28;
	selp.f32 	%f134, %f131, %f162, %p28;
	selp.f32 	%f135, %f132, %f163, %p28;
	add.f32 	%f164, %f36, %f133;
	add.f32 	%f165, %f37, %f134;
	add.f32 	%f166, %f38, %f135;
	mul.f32 	%f136, %f165, %f165;
	fma.rn.f32 	%f137, %f164, %f164, %f136;
	fma.rn.f32 	%f138, %f166, %f166, %f137;
	sqrt.rn.f32 	%f42, %f138;
	setp.leu.f32 	%p29, %f42, 0f00000000;
	@%p29 bra 	$L__BB1_31;
	div.rn.f32 	%f164, %f164, %f42;
	div.rn.f32 	%f165, %f165, %f42;
	div.rn.f32 	%f166, %f166, %f42;
$L__BB1_31:
	cvt.s64.s32 	%rd90, %r1;
	mul.f32 	%f139, %f37, 0f3F13CD3A;
	fma.rn.f32 	%f140, %f36, 0f3F13CD3A, %f139;
	fma.rn.f32 	%f141, %f38, 0f3F13CD3A, %f140;
	max.f32 	%f142, %f141, 0f00000000;
	ld.local.f32 	%f143, [%rd9];
	fma.rn.f32 	%f144, %f142, 0f3F4CCCCD, 0f3E4CCCCD;
	mul.f32 	%f145, %f143, %f144;
	ld.local.f32 	%f146, [%rd9+4];
	mul.f32 	%f147, %f146, %f144;
	ld.local.f32 	%f148, [%rd9+8];
	mul.f32 	%f149, %f148, %f144;
	mul.wide.s32 	%rd91, %r1, 12;
	add.s64 	%rd92, %rd4, %rd91;
	st.global.f32 	[%rd92], %f145;
	st.global.f32 	[%rd92+4], %f147;
	st.global.f32 	[%rd92+8], %f149;
	add.s64 	%rd93, %rd3, %rd90;
	mov.b16 	%rs2, 1;
	st.global.u8 	[%rd93], %rs2;
	add.s64 	%rd94, %rd2, %rd91;
	st.global.f32 	[%rd94], %f2;
	st.global.f32 	[%rd94+4], %f3;
	st.global.f32 	[%rd94+8], %f4;
	add.s64 	%rd95, %rd1, %rd91;
	st.global.f32 	[%rd95], %f164;
	st.global.f32 	[%rd95+4], %f165;
	st.global.f32 	[%rd95+8], %f166;
$L__BB1_32:
	ret;

}


// ===== COMPILED SASS (sm_100) =====

	.target	sm_100

	.elftype	@"ET_EXEC"


//--------------------- .note.nv.tkinfo           --------------------------
	.section	.note.nv.tkinfo,"",@"SHT_NOTE"
	.sectionflags	@"SHF_NOTE_NV_TKINFO"
	.tkinfo
        /*0018*/ 	.word	0x00000002
        /*0030*/ 	.string	""
        /*0030*/ 	.string	"ptxas"
        /*0030*/ 	.string	"Cuda compilation tools, release 13.0, V13.0.88"
        /*0030*/ 	.string	"Build cuda_13.0.r13.0/compiler.36424714_0"
        /*0030*/ 	.string	"-arch sm_100 -m 64 "



//--------------------- .note.nv.cuinfo           --------------------------
	.section	.note.nv.cuinfo,"",@"SHT_NOTE"
	.sectionflags	@"SHF_NOTE_NV_CUINFO"
        /*0018*/ 	.short	0x0002
        /*001a*/ 	.short	0x0064
        /*001c*/ 	.short	0x0082
	.zero		2


//--------------------- .nv.info                  --------------------------
	.section	.nv.info,"",@"SHT_CUDA_INFO"
	.align	4


	//----- nvinfo : EIATTR_REGCOUNT
	.align		4
        /*0000*/ 	.byte	0x04, 0x2f
        /*0002*/ 	.short	(.L_2 - .L_1)
	.align		4
.L_1:
        /*0004*/ 	.word	index@(_Z16cast_rays_kernelP4Vec3S0_S0_S0_7BVHDataiPfS0_PbS0_S0_i)
        /*0008*/ 	.word	0x00000050


	//----- nvinfo : EIATTR_FRAME_SIZE
	.align		4
.L_2:
        /*000c*/ 	.byte	0x04, 0x11
        /*000e*/ 	.short	(.L_4 - .L_3)
	.align		4
.L_3:
        /*0010*/ 	.word	index@($__internal_2_$__cuda_sm3x_div_rn_noftz_f32_slowpath)
        /*0014*/ 	.word	0x000000a0


	//----- nvinfo : EIATTR_FRAME_SIZE
	.align		4
.L_4:
        /*0018*/ 	.byte	0x04, 0x11
        /*001a*/ 	.short	(.L_6 - .L_5)
	.align		4
.L_5:
        /*001c*/ 	.word	index@($__internal_1_$__cuda_sm20_sqrt_rn_f32_slowpath)
        /*0020*/ 	.word	0x000000a0


	//----- nvinfo : EIATTR_FRAME_SIZE
	.align		4
.L_6:
        /*0024*/ 	.byte	0x04, 0x11
        /*0026*/ 	.short	(.L_8 - .L_7)
	.align		4
.L_7:
        /*0028*/ 	.word	index@($__internal_0_$__cuda_sm20_rcp_rn_f32_slowpath)
        /*002c*/ 	.word	0x000000a0


	//----- nvinfo : EIATTR_FRAME_SIZE
	.align		4
.L_8:
        /*0030*/ 	.byte	0x04, 0x11
        /*0032*/ 	.short	(.L_10 - .L_9)
	.align		4
.L_9:
        /*0034*/ 	.word	index@($_Z16cast_rays_kernelP4Vec3S0_S0_S0_7BVHDataiPfS0_PbS0_S0_i$_Z18intersect_bvh_nodeRK4Vec3S1_PS0_S2_RK7BVHDataiRfRS_S7_)
        /*0038*/ 	.word	0x000000a0


	//----- nvinfo : EIATTR_FRAME_SIZE
	.align		4
.L_10:
        /*003c*/ 	.byte	0x04, 0x11
        /*003e*/ 	.short	(.L_12 - .L_11)
	.align		4
.L_11:
        /*0040*/ 	.word	index@(_Z16cast_rays_kernelP4Vec3S0_S0_S0_7BVHDataiPfS0_PbS0_S0_i)
        /*0044*/ 	.word	0x000000a0


	//----- nvinfo : EIATTR_MIN_STACK_SIZE
	.align		4
.L_12:
        /*0048*/ 	.byte	0x04, 0x12
        /*004a*/ 	.short	(.L_14 - .L_13)
	.align		4
.L_13:
        /*004c*/ 	.word	index@(_Z16cast_rays_kernelP4Vec3S0_S0_S0_7BVHDataiPfS0_PbS0_S0_i)
        /*0050*/ 	.word	0x000000a0
.L_14:


//--------------------- .nv.compat                --------------------------
	.section	.nv.compat,"",@"SHT_CUDA_COMPAT_INFO"
	.align	4
        /*0000*/ 	.byte	0x02, 0x09, 0x00, 0x00, 0x02, 0x02, 0x01, 0x00, 0x02, 0x05, 0x05, 0x00, 0x03, 0x07, 0x01, 0x01
        /*0010*/ 	.byte	0x02, 0x03, 0x00, 0x00, 0x02, 0x06, 0x01, 0x00, 0x04, 0x0b, 0x08, 0x00, 0x01, 0x00, 0x00, 0x00
        /*0020*/ 	.byte	0x00, 0x00, 0x00, 0x00


//--------------------- .nv.info._Z16cast_rays_kernelP4Vec3S0_S0_S0_7BVHDataiPfS0_PbS0_S0_i --------------------------
	.section	.nv.info._Z16cast_rays_kernelP4Vec3S0_S0_S0_7BVHDataiPfS0_PbS0_S0_i,"",@"SHT_CUDA_INFO"
	.sectionflags	@""
	.align	4


	//----- nvinfo : EIATTR_CUDA_API_VERSION
	.align		4
        /*0000*/ 	.byte	0x04, 0x37
        /*0002*/ 	.short	(.L_16 - .L_15)
.L_15:
        /*0004*/ 	.word	0x00000082


	//----- nvinfo : EIATTR_KPARAM_INFO
	.align		4
.L_16:
        /*0008*/ 	.byte	0x04, 0x17
        /*000a*/ 	.short	(.L_18 - .L_17)
.L_17:
        /*000c*/ 	.word	0x00000000
        /*0010*/ 	.short	0x000b
        /*0012*/ 	.short	0x0080
        /*0014*/ 	.byte	0x00, 0xf0, 0x11, 0x00


	//----- nvinfo : EIATTR_KPARAM_INFO
	.align		4
.L_18:
        /*0018*/ 	.byte	0x04, 0x17
        /*001a*/ 	.short	(.L_20 - .L_19)
.L_19:
        /*001c*/ 	.word	0x00000000
        /*0020*/ 	.short	0x000a
        /*0022*/ 	.short	0x0078
        /*0024*/ 	.byte	0x00, 0xf5, 0x21, 0x00


	//----- nvinfo : EIATTR_KPARAM_INFO
	.align		4
.L_20:
        /*0028*/ 	.byte	0x04, 0x17
        /*002a*/ 	.short	(.L_22 - .L_21)
.L_21:
        /*002c*/ 	.word	0x00000000
        /*0030*/ 	.short	0x0009
        /*0032*/ 	.short	0x0070
        /*0034*/ 	.byte	0x00, 0xf5, 0x21, 0x00


	//----- nvinfo : EIATTR_KPARAM_INFO
	.align		4
.L_22:
        /*0038*/ 	.byte	0x04, 0x17
        /*003a*/ 	.short	(.L_24 - .L_23)
.L_23:
        /*003c*/ 	.word	0x00000000
        /*0040*/ 	.short	0x0008
        /*0042*/ 	.short	0x0068
        /*0044*/ 	.byte	0x00, 0xf5, 0x21, 0x00


	//----- nvinfo : EIATTR_KPARAM_INFO
	.align		4
.L_24:
        /*0048*/ 	.byte	0x04, 0x17
        /*004a*/ 	.short	(.L_26 - .L_25)
.L_25:
        /*004c*/ 	.word	0x00000000
        /*0050*/ 	.short	0x0007
        /*0052*/ 	.short	0x0060
        /*0054*/ 	.byte	0x00, 0xf5, 0x21, 0x00


	//----- nvinfo : EIATTR_KPARAM_INFO
	.align		4
.L_26:
        /*0058*/ 	.byte	0x04, 0x17
        /*005a*/ 	.short	(.L_28 - .L_27)
.L_27:
        /*005c*/ 	.word	0x00000000
        /*0060*/ 	.short	0x0006
        /*0062*/ 	.short	0x0058
        /*0064*/ 	.byte	0x00, 0xf5, 0x21, 0x00


	//----- nvinfo : EIATTR_KPARAM_INFO
	.align		4
.L_28:
        /*0068*/ 	.byte	0x04, 0x17
        /*006a*/ 	.short	(.L_30 - .L_29)
.L_29:
        /*006c*/ 	.word	0x00000000
        /*0070*/ 	.short	0x0005
        /*0072*/ 	.short	0x0050
        /*0074*/ 	.byte	0x00, 0xf0, 0x11, 0x00


	//----- nvinfo : EIATTR_KPARAM_INFO
	.align		4
.L_30:
        /*0078*/ 	.byte	0x04, 0x17
        /*007a*/ 	.short	(.L_32 - .L_31)
.L_31:
        /*007c*/ 	.word	0x00000000
        /*0080*/ 	.short	0x0004
        /*0082*/ 	.short	0x0020
        /*0084*/ 	.byte	0x00, 0xf0, 0xc1, 0x00


	//----- nvinfo : EIATTR_KPARAM_INFO
	.align		4
.L_32:
        /*0088*/ 	.byte	0x04, 0x17
        /*008a*/ 	.short	(.L_34 - .L_33)
.L_33:
        /*008c*/ 	.word	0x00000000
        /*0090*/ 	.short	0x0003
        /*0092*/ 	.short	0x0018
        /*0094*/ 	.byte	0x00, 0xf5, 0x21, 0x00


	//----- nvinfo : EIATTR_KPARAM_INFO
	.align		4
.L_34:
        /*0098*/ 	.byte	0x04, 0x17
        /*009a*/ 	.short	(.L_36 - .L_35)
.L_35:
        /*009c*/ 	.word	0x00000000
        /*00a0*/ 	.short	0x0002
        /*00a2*/ 	.short	0x0010
        /*00a4*/ 	.byte	0x00, 0xf5, 0x21, 0x00


	//----- nvinfo : EIATTR_KPARAM_INFO
	.align		4
.L_36:
        /*00a8*/ 	.byte	0x04, 0x17
        /*00aa*/ 	.short	(.L_38 - .L_37)
.L_37:
        /*00ac*/ 	.word	0x00000000
        /*00b0*/ 	.short	0x0001
        /*00b2*/ 	.short	0x0008
        /*00b4*/ 	.byte	0x00, 0xf5, 0x21, 0x00


	//----- nvinfo : EIATTR_KPARAM_INFO
	.align		4
.L_38:
        /*00b8*/ 	.byte	0x04, 0x17
        /*00ba*/ 	.short	(.L_40 - .L_39)
.L_39:
        /*00bc*/ 	.word	0x00000000
        /*00c0*/ 	.short	0x0000
        /*00c2*/ 	.short	0x0000
        /*00c4*/ 	.byte	0x00, 0xf5, 0x21, 0x00


	//----- nvinfo : EIATTR_SPARSE_MMA_MASK
	.align		4
.L_40:
        /*00c8*/ 	.byte	0x03, 0x50
        /*00ca*/ 	.short	0x0000


	//----- nvinfo : EIATTR_MAXREG_COUNT
	.align		4
        /*00cc*/ 	.byte	0x03, 0x1b
        /*00ce*/ 	.short	0x00ff


	//----- nvinfo : EIATTR_MERCURY_ISA_VERSION
	.align		4
        /*00d0*/ 	.byte	0x03, 0x5f
        /*00d2*/ 	.short	0x0101


	//----- nvinfo : EIATTR_VRC_CTA_INIT_COUNT
	.align		4
        /*00d4*/ 	.byte	0x02, 0x4a
	.zero		1
	.zero		1


	//----- nvinfo : EIATTR_EXIT_INSTR_OFFSETS
	.align		4
        /*00d8*/ 	.byte	0x04, 0x1c
        /*00da*/ 	.short	(.L_42 - .L_41)


	//   ....[0]....
.L_41:
        /*00dc*/ 	.word	0x00000190


	//   ....[1]....
        /*00e0*/ 	.word	0x00000800


	//   ....[2]....
        /*00e4*/ 	.word	0x00002420


	//----- nvinfo : EIATTR_CRS_STACK_SIZE
	.align		4
.L_42:
        /*00e8*/ 	.byte	0x04, 0x1e
        /*00ea*/ 	.short	(.L_44 - .L_43)
.L_43:
        /*00ec*/ 	.word	0x00000000


	//----- nvinfo : EIATTR_CBANK_PARAM_SIZE
	.align		4
.L_44:
        /*00f0*/ 	.byte	0x03, 0x19
        /*00f2*/ 	.short	0x0084


	//----- nvinfo : EIATTR_PARAM_CBANK
	.align		4
        /*00f4*/ 	.byte	0x04, 0x0a
        /*00f6*/ 	.short	(.L_46 - .L_45)
	.align		4
.L_45:
        /*00f8*/ 	.word	index@(.nv.constant0._Z16cast_rays_kernelP4Vec3S0_S0_S0_7BVHDataiPfS0_PbS0_S0_i)
        /*00fc*/ 	.short	0x0380
        /*00fe*/ 	.short	0x0084


	//----- nvinfo : EIATTR_SW_WAR
	.align		4
.L_46:
        /*0100*/ 	.byte	0x04, 0x36
        /*0102*/ 	.short	(.L_48 - .L_47)
.L_47:
        /*0104*/ 	.word	0x00000008
.L_48:


//--------------------- .nv.callgraph             --------------------------
	.section	.nv.callgraph,"",@"SHT_CUDA_CALLGRAPH"
	.align	4
	.sectionentsize	8
	.align		4
        /*0000*/ 	.word	0x00000000
	.align		4
        /*0004*/ 	.word	0xffffffff
	.align		4
        /*0008*/ 	.word	0x00000000
	.align		4
        /*000c*/ 	.word	0xfffffffe
	.align		4
        /*0010*/ 	.word	0x00000000
	.align		4
        /*0014*/ 	.word	0xfffffffd
	.align		4
        /*0018*/ 	.word	0x00000000
	.align		4
        /*001c*/ 	.word	0xfffffffc


//--------------------- .nv.constant4             --------------------------
	.section	.nv.constant4,"a",@progbits
	.align	8
	.align		8
.nv.constant4:
        /*0000*/ 	.dword	__cudart_i2opi_f


//--------------------- .text._Z16cast_rays_kernelP4Vec3S0_S0_S0_7BVHDataiPfS0_PbS0_S0_i --------------------------
	.section	.text._Z16cast_rays_kernelP4Vec3S0_S0_S0_7BVHDataiPfS0_PbS0_S0_i,"ax",@progbits
	.align	128
        .global         _Z16cast_rays_kernelP4Vec3S0_S0_S0_7BVHDataiPfS0_PbS0_S0_i
        .type           _Z16cast_rays_kernelP4Vec3S0_S0_S0_7BVHDataiPfS0_PbS0_S0_i,@function
        .size           _Z16cast_rays_kernelP4Vec3S0_S0_S0_7BVHDataiPfS0_PbS0_S0_i,(.L_x_89 - _Z16cast_rays_kernelP4Vec3S0_S0_S0_7BVHDataiPfS0_PbS0_S0_i)
        .other          _Z16cast_rays_kernelP4Vec3S0_S0_S0_7BVHDataiPfS0_PbS0_S0_i,@"STO_CUDA_ENTRY STV_DEFAULT"
_Z16cast_rays_kernelP4Vec3S0_S0_S0_7BVHDataiPfS0_PbS0_S0_i:
.text._Z16cast_rays_kernelP4Vec3S0_S0_S0_7BVHDataiPfS0_PbS0_S0_i:
[----:B------:R-:W0:Y:S01]  /*0000*/  LDC R1, c[0x0][0x37c] ;  /* 0x0000df00ff017b82 */ /* 0x000e220000000800 */
[----:B------:R-:W1:Y:S01]  /*0010*/  S2R R3, SR_TID.X ;  /* 0x0000000000037919 */ /* 0x000e620000002100 */
[----:B------:R-:W2:Y:S06]  /*0020*/  LDCU UR5, c[0x0][0x2fc] ;  /* 0x00005f80ff0577ac */ /* 0x000eac0008000800 */
[----:B------:R-:W1:Y:S01]  /*0030*/  S2UR UR6, SR_CTAID.X ;  /* 0x00000000000679c3 */ /* 0x000e620000002500 */
[----:B0-----:R-:W-:Y:S01]  /*0040*/  VIADD R1, R1, 0xffffff60 ;  /* 0xffffff6001017836 */ /* 0x001fe20000000000 */
[----:B------:R-:W0:Y:S03]  /*0050*/  LDCU UR7, c[0x0][0x400] ;  /* 0x00008000ff0777ac */ /* 0x000e260008000800 */
[----:B------:R-:W-:Y:S01]  /*0060*/  VIADD R2, R1, 0x18 ;  /* 0x0000001801027836 */ /* 0x000fe20000000000 */
[----:B------:R-:W3:Y:S02]  /*0070*/  LDCU UR4, c[0x0][0x2f8] ;  /* 0x00005f00ff0477ac */ /* 0x000ee40008000800 */
[----:B------:R-:W1:Y:S08]  /*0080*/  LDC R18, c[0x0][0x360] ;  /* 0x0000d800ff127b82 */ /* 0x000e700000000800 */
[----:B------:R-:W4:Y:S08]  /*0090*/  LDC.64 R4, c[0x0][0x3a0] ;  /* 0x0000e800ff047b82 */ /* 0x000f300000000a00 */
[----:B------:R-:W5:Y:S01]  /*00a0*/  LDC.64 R6, c[0x0][0x3a8] ;  /* 0x0000ea00ff067b82 */ /* 0x000f620000000a00 */
[----:B---3--:R-:W-:-:S04]  /*00b0*/  IADD3 R12, P1, PT, R2, UR4, RZ ;  /* 0x00000004020c7c10 */ /* 0x008fc8000ff3e0ff */
[----:B--2---:R-:W-:-:S03]  /*00c0*/  IADD3.X R13, PT, PT, RZ, UR5, RZ, P1, !PT ;  /* 0x00000005ff0d7c10 */ /* 0x004fc60008ffe4ff */
[----:B------:R-:W2:Y:S01]  /*00d0*/  LDC.64 R8, c[0x0][0x3b0] ;  /* 0x0000ec00ff087b82 */ /* 0x000ea20000000a00 */
[----:B-1----:R-:W-:-:S05]  /*00e0*/  IMAD R18, R18, UR6, R3 ;  /* 0x0000000612127c24 */ /* 0x002fca000f8e0203 */
[----:B0-----:R-:W-:Y:S02]  /*00f0*/  ISETP.GE.AND P0, PT, R18, UR7, PT ;  /* 0x0000000712007c0c */ /* 0x001fe4000bf06270 */
[----:B------:R-:W0:Y:S01]  /*0100*/  LDC.64 R10, c[0x0][0x3b8] ;  /* 0x0000ee00ff0a7b82 */ /* 0x000e220000000a00 */
[----:B----4-:R1:W-:Y:S07]  /*0110*/  STL.64 [R1+0x38], R4 ;  /* 0x0000380401007387 */ /* 0x0103ee0000100a00 */
[----:B------:R-:W3:Y:S01]  /*0120*/  LDC.64 R14, c[0x0][0x3c0] ;  /* 0x0000f000ff0e7b82 */ /* 0x000ee20000000a00 */
[----:B-----5:R1:W-:Y:S07]  /*0130*/  STL.64 [R1+0x40], R6 ;  /* 0x0000400601007387 */ /* 0x0203ee0000100a00 */
[----:B------:R-:W4:Y:S01]  /*0140*/  LDC.64 R16, c[0x0][0x3c8] ;  /* 0x0000f200ff107b82 */ /* 0x000f220000000a00 */
[----:B--2---:R1:W-:Y:S04]  /*0150*/  STL.64 [R1+0x48], R8 ;  /* 0x0000480801007387 */ /* 0x0043e80000100a00 */
[----:B0-----:R1:W-:Y:S04]  /*0160*/  STL.64 [R1+0x50], R10 ;  /* 0x0000500a01007387 */ /* 0x0013e80000100a00 */
[----:B---3--:R1:W-:Y:S04]  /*0170*/  STL.64 [R1+0x58], R14 ;  /* 0x0000580e01007387 */ /* 0x0083e80000100a00 */
[----:B----4-:R1:W-:Y:S01]  /*0180*/  STL.64 [R1+0x60], R16 ;  /* 0x0000601001007387 */ /* 0x0103e20000100a00 */
[----:B------:R-:W-:Y:S05]  /*0190*/  @P0 EXIT ;  /* 0x000000000000094d */ /* 0x000fea0003800000 */
[----:B------:R-:W0:Y:S01]  /*01a0*/  LDC.64 R24, c[0x0][0x388] ;  /* 0x0000e200ff187b82 */ /* 0x000e220000000a00 */
[----:B------:R-:W2:Y:S07]  /*01b0*/  LDCU.64 UR36, c[0x0][0x358] ;  /* 0x00006b00ff2477ac */ /* 0x000eae0008000a00 */
[----:B-1----:R-:W1:Y:S08]  /*01c0*/  LDC.64 R8, c[0x0][0x380] ;  /* 0x0000e000ff087b82 */ /* 0x002e700000000a00 */
[----:B------:R-:W3:Y:S01]  /*01d0*/  LDC.64 R16, c[0x0][0x3d8] ;  /* 0x0000f600ff107b82 */ /* 0x000ee20000000a00 */
[C---:B------:R-:W-:Y:S01]  /*01e0*/  IADD3 R22, P2, PT, R12.reuse, 0x80, RZ ;  /* 0x000000800c167810 */ /* 0x040fe20007f5e0ff */
[----:B------:R-:W4:Y:S01]  /*01f0*/  LDCU.64 UR4, c[0x0][0x390] ;  /* 0x00007200ff0477ac */ /* 0x000f220008000a00 */
[----:B------:R-:W-:-:S02]  /*0200*/  IADD3 R4, P0, PT, R12, 0x68, RZ ;  /* 0x000000680c047810 */ /* 0x000fc40007f1e0ff */
[----:B------:R-:W-:Y:S01]  /*0210*/  IADD3 R6, P1, PT, R12, 0x74, RZ ;  /* 0x000000740c067810 */ /* 0x000fe20007f3e0ff */
[----:B------:R-:W4:Y:S01]  /*0220*/  LDCU.64 UR6, c[0x0][0x398] ;  /* 0x00007300ff0677ac */ /* 0x000f220008000a00 */
[----:B0-----:R-:W-:-:S05]  /*0230*/  IMAD.WIDE R24, R18, 0xc, R24 ;  /* 0x0000000c12187825 */ /* 0x001fca00078e0218 */
[----:B--2---:R-:W2:Y:S01]  /*0240*/  LDG.E R20, desc[UR36][R24.64+0x4] ;  /* 0x0000042418147981 */ /* 0x004ea2000c1e1900 */
[----:B-1----:R-:W-:-:S03]  /*0250*/  IMAD.WIDE R8, R18, 0xc, R8 ;  /* 0x0000000c12087825 */ /* 0x002fc600078e0208 */
[----:B------:R-:W2:Y:S04]  /*0260*/  LDG.E R21, desc[UR36][R24.64+0x8] ;  /* 0x0000082418157981 */ /* 0x000ea8000c1e1900 */
[----:B------:R-:W2:Y:S01]  /*0270*/  LDG.E R10, desc[UR36][R8.64] ;  /* 0x00000024080a7981 */ /* 0x000ea2000c1e1900 */
[----:B---3--:R-:W-:-:S03]  /*0280*/  IMAD.WIDE R16, R18, 0x4, R16 ;  /* 0x0000000412107825 */ /* 0x008fc600078e0210 */
[----:B------:R-:W3:Y:S04]  /*0290*/  LDG.E R11, desc[UR36][R8.64+0x4] ;  /* 0x00000424080b7981 */ /* 0x000ee8000c1e1900 */
[----:B------:R4:W3:Y:S04]  /*02a0*/  LDG.E R14, desc[UR36][R8.64+0x8] ;  /* 0x00000824080e7981 */ /* 0x0008e8000c1e1900 */
[----:B------:R-:W3:Y:S04]  /*02b0*/  LDG.E R15, desc[UR36][R24.64] ;  /* 0x00000024180f7981 */ /* 0x000ee8000c1e1900 */
[----:B------:R0:W5:Y:S01]  /*02c0*/  LDG.E R16, desc[UR36][R16.64] ;  /* 0x0000002410107981 */ /* 0x000162000c1e1900 */
[----:B------:R-:W-:-:S03]  /*02d0*/  IADD3.X R23, PT, PT, RZ, R13, RZ, P2, !PT ;  /* 0x0000000dff177210 */ /* 0x000fc600017fe4ff */
[----:B------:R-:W-:Y:S04]  /*02e0*/  STL.64 [R1+0x80], RZ ;  /* 0x000080ff01007387 */ /* 0x000fe80000100a00 */
[----:B------:R-:W-:Y:S04]  /*02f0*/  STL.64 [R1], R22 ;  /* 0x0000001601007387 */ /* 0x000fe80000100a00 */
[----:B------:R-:W-:Y:S04]  /*0300*/  STL.64 [R1+0x88], RZ ;  /* 0x000088ff01007387 */ /* 0x000fe80000100a00 */
[----:B------:R-:W-:Y:S01]  /*0310*/  STL.64 [R1+0x90], RZ ;  /* 0x000090ff01007387 */ /* 0x000fe20000100a00 */
[----:B------:R-:W-:-:S02]  /*0320*/  IMAD.X R5, RZ, RZ, R13, P0 ;  /* 0x000000ffff057224 */ /* 0x000fc400000e060d */
[----:B------:R-:W-:-:S03]  /*0330*/  IMAD.X R7, RZ, RZ, R13, P1 ;  /* 0x000000ffff077224 */ /* 0x000fc600008e060d */
[----:B------:R1:W-:Y:S04]  /*0340*/  STL.64 [R1+0x8], R4 ;  /* 0x0000080401007387 */ /* 0x0003e80000100a00 */
[----:B------:R0:W-:Y:S01]  /*0350*/  STL.64 [R1+0x10], R6 ;  /* 0x0000100601007387 */ /* 0x0001e20000100a00 */
[----:B----4-:R-:W-:Y:S01]  /*0360*/  IMAD.U32 R8, RZ, RZ, UR4 ;  /* 0x00000004ff087e24 */ /* 0x010fe2000f8e00ff */
[C---:B-1----:R-:W-:Y:S02]  /*0370*/  IADD3 R4, P0, PT, R12.reuse, 0x50, RZ ;  /* 0x000000500c047810 */ /* 0x042fe40007f1e0ff */
[C---:B0-----:R-:W-:Y:S02]  /*0380*/  IADD3 R6, P1, PT, R12.reuse, 0x5c, RZ ;  /* 0x0000005c0c067810 */ /* 0x041fe40007f3e0ff */
[----:B------:R-:W-:Y:S01]  /*0390*/  IADD3 R12, P2, PT, R12, 0x20, RZ ;  /* 0x000000200c0c7810 */ /* 0x000fe20007f5e0ff */
[----:B------:R-:W-:Y:S01]  /*03a0*/  IMAD.U32 R9, RZ, RZ, UR5 ;  /* 0x00000005ff097e24 */ /* 0x000fe2000f8e00ff */
[----:B------:R-:W-:Y:S01]  /*03b0*/  IADD3.X R5, PT, PT, RZ, R13, RZ, P0, !PT ;  /* 0x0000000dff057210 */ /* 0x000fe200007fe4ff */
[----:B------:R-:W-:-:S02]  /*03c0*/  IMAD.X R7, RZ, RZ, R13, P1 ;  /* 0x000000ffff077224 */ /* 0x000fc400008e060d */
[----:B------:R-:W-:Y:S01]  /*03d0*/  IMAD.X R13, RZ, RZ, R13, P2 ;  /* 0x000000ffff0d7224 */ /* 0x000fe200010e060d */
[----:B--2---:R0:W-:Y:S04]  /*03e0*/  STL.64 [R1+0x78], R20 ;  /* 0x0000781401007387 */ /* 0x0041e80000100a00 */
[----:B---3--:R1:W-:Y:S01]  /*03f0*/  STL.64 [R1+0x68], R10 ;  /* 0x0000680a01007387 */ /* 0x0083e20000100a00 */
[----:B0-----:R-:W-:Y:S01]  /*0400*/  HFMA2 R21, -RZ, RZ, 0, 0 ;  /* 0x00000000ff157431 */ /* 0x001fe200000001ff */
[----:B------:R-:W-:Y:S02]  /*0410*/  MOV R20, 0x470 ;  /* 0x0000047000147802 */ /* 0x000fe40000000f00 */
[----:B------:R0:W-:Y:S01]  /*0420*/  STL.64 [R1+0x70], R14 ;  /* 0x0000700e01007387 */ /* 0x0001e20000100a00 */
[----:B-1----:R-:W-:Y:S01]  /*0430*/  MOV R10, UR6 ;  /* 0x00000006000a7c02 */ /* 0x002fe20008000f00 */
[----:B------:R-:W-:-:S02]  /*0440*/  IMAD.U32 R11, RZ, RZ, UR7 ;  /* 0x00000007ff0b7e24 */ /* 0x000fc4000f8e00ff */
[----:B0-----:R-:W-:-:S07]  /*0450*/  IMAD.MOV.U32 R14, RZ, RZ, RZ ;  /* 0x000000ffff0e7224 */ /* 0x001fce00078e00ff */
[----:B-----5:R-:W-:Y:S05]  /*0460*/  CALL.REL.NOINC `($_Z16cast_rays_kernelP4Vec3S0_S0_S0_7BVHDataiPfS0_PbS0_S0_i$_Z18intersect_bvh_nodeRK4Vec3S1_PS0_S2_RK7BVHDataiRfRS_S7_) ;  /* 0x0000001c00f07944 */ /* 0x020fea0003c00000 */
[----:B------:R-:W-:-:S04]  /*0470*/  PRMT R4, R4, 0x9910, RZ ;  /* 0x0000991004047816 */ /* 0x000fc800000000ff */
[----:B------:R-:W-:-:S13]  /*0480*/  ISETP.NE.AND P0, PT, R4, RZ, PT ;  /* 0x000000ff0400720c */ /* 0x000fda0003f05270 */
[----:B------:R-:W-:Y:S05]  /*0490*/  @P0 BRA `(.L_x_0) ;  /* 0x0000000000dc0947 */ /* 0x000fea0003800000 */
[----:B------:R-:W2:Y:S04]  /*04a0*/  LDL.64 R2, [R1+0x78] ;  /* 0x0000780001027983 */ /* 0x000ea80000100a00 */
[----:B------:R-:W3:Y:S01]  /*04b0*/  LDL R0, [R1+0x74] ;  /* 0x0000740001007983 */ /* 0x000ee20000100800 */
[----:B------:R-:W-:Y:S01]  /*04c0*/  BSSY.RECONVERGENT B6, `(.L_x_1) ;  /* 0x0000011000067945 */ /* 0x000fe20003800200 */
[----:B--2---:R-:W-:-:S04]  /*04d0*/  FMUL R5, R2, R2 ;  /* 0x0000000202057220 */ /* 0x004fc80000400000 */
[----:B---3--:R-:W-:-:S04]  /*04e0*/  FFMA R0, R0, R0, R5 ;  /* 0x0000000000007223 */ /* 0x008fc80000000005 */
[----:B------:R-:W-:-:S04]  /*04f0*/  FFMA R4, R3, R3, R0 ;  /* 0x0000000303047223 */ /* 0x000fc80000000000 */
[----:B------:R-:W-:Y:S01]  /*0500*/  VIADD R0, R4, 0xf3000000 ;  /* 0xf300000004007836 */ /* 0x000fe20000000000 */
[----:B------:R0:W1:Y:S04]  /*0510*/  MUFU.RSQ R3, R4 ;  /* 0x0000000400037308 */ /* 0x0000680000001400 */
[----:B------:R-:W-:-:S13]  /*0520*/  ISETP.GT.U32.AND P0, PT, R0, 0x727fffff, PT ;  /* 0x727fffff0000780c */ /* 0x000fda0003f04070 */
[----:B01----:R-:W-:Y:S05]  /*0530*/  @!P0 BRA `(.L_x_2) ;  /* 0x0000000000148947 */ /* 0x003fea0003800000 */
[----:B------:R-:W-:Y:S01]  /*0540*/  MOV R20, 0x570 ;  /* 0x0000057000147802 */ /* 0x000fe20000000f00 */
[----:B------:R-:W-:-:S07]  /*0550*/  IMAD.MOV.U32 R21, RZ, RZ, 0x0 ;  /* 0x00000000ff157424 */ /* 0x000fce00078e00ff */
[----:B------:R-:W-:Y:S05]  /*0560*/  CALL.REL.NOINC `($__internal_1_$__cuda_sm20_sqrt_rn_f32_slowpath) ;  /* 0x0000004000d87944 */ /* 0x000fea0003c00000 */
[----:B------:R-:W-:Y:S01]  /*0570*/  MOV R5, R4 ;  /* 0x0000000400057202 */ /* 0x000fe20000000f00 */
[----:B------:R-:W-:Y:S06]  /*0580*/  BRA `(.L_x_3) ;  /* 0x0000000000107947 */ /* 0x000fec0003800000 */
.L_x_2:
[----:B------:R-:W-:Y:S01]  /*0590*/  FMUL.FTZ R5, R4, R3 ;  /* 0x0000000304057220 */ /* 0x000fe20000410000 */
[----:B------:R-:W-:-:S03]  /*05a0*/  FMUL.FTZ R3, R3, 0.5 ;  /* 0x3f00000003037820 */ /* 0x000fc60000410000 */
[----:B------:R-:W-:-:S04]  /*05b0*/  FFMA R4, -R5, R5, R4 ;  /* 0x0000000505047223 */ /* 0x000fc80000000104 */
[----:B------:R-:W-:-:S07]  /*05c0*/  FFMA R5, R4, R3, R5 ;  /* 0x0000000304057223 */ /* 0x000fce0000000005 */
.L_x_3:
[----:B------:R-:W-:Y:S05]  /*05d0*/  BSYNC.RECONVERGENT B6 ;  /* 0x0000000000067941 */ /* 0x000fea0003800200 */
.L_x_1:
[----:B------:R-:W0:Y:S01]  /*05e0*/  MUFU.RCP R0, R5 ;  /* 0x0000000500007308 */ /* 0x000e220000001000 */
[----:B------:R-:W-:Y:S07]  /*05f0*/  BSSY.RECONVERGENT B6, `(.L_x_4) ;  /* 0x000000c000067945 */ /* 0x000fee0003800200 */
[----:B------:R-:W1:Y:S01]  /*0600*/  FCHK P0, R2, R5 ;  /* 0x0000000502007302 */ /* 0x000e620000000000 */
[----:B0-----:R-:W-:-:S04]  /*0610*/  FFMA R3, R0, -R5, 1 ;  /* 0x3f80000000037423 */ /* 0x001fc80000000805 */
[----:B------:R-:W-:-:S04]  /*0620*/  FFMA R3, R0, R3, R0 ;  /* 0x0000000300037223 */ /* 0x000fc80000000000 */
[----:B------:R-:W-:-:S04]  /*0630*/  FFMA R4, R2, R3, RZ ;  /* 0x0000000302047223 */ /* 0x000fc800000000ff */
[----:B------:R-:W-:-:S04]  /*0640*/  FFMA R0, R4, -R5, R2 ;  /* 0x8000000504007223 */ /* 0x000fc80000000002 */
[----:B------:R-:W-:Y:S01]  /*0650*/  FFMA R4, R3, R0, R4 ;  /* 0x0000000003047223 */ /* 0x000fe20000000004 */
[----:B-1----:R-:W-:Y:S06]  /*0660*/  @!P0 BRA `(.L_x_5) ;  /* 0x0000000000108947 */ /* 0x002fec0003800000 */
[----:B------:R-:W-:Y:S01]  /*0670*/  IMAD.MOV.U32 R4, RZ, RZ, R2 ;  /* 0x000000ffff047224 */ /* 0x000fe200078e0002 */
[----:B------:R-:W-:Y:S01]  /*0680*/  MOV R20, 0x6b0 ;  /* 0x000006b000147802 */ /* 0x000fe20000000f00 */
[----:B------:R-:W-:-:S07]  /*0690*/  IMAD.MOV.U32 R21, RZ, RZ, 0x0 ;  /* 0x00000000ff157424 */ /* 0x000fce00078e00ff */
[----:B------:R-:W-:Y:S05]  /*06a0*/  CALL.REL.NOINC `($__internal_2_$__cuda_sm3x_div_rn_noftz_f32_slowpath) ;  /* 0x0000004000f47944 */ /* 0x000fea0003c00000 */
.L_x_5:
[----:B------:R-:W-:Y:S05]  /*06b0*/  BSYNC.RECONVERGENT B6 ;  /* 0x0000000000067941 */ /* 0x000fea0003800200 */
.L_x_4:
[----:B------:R-:W0:Y:S01]  /*06c0*/  LDC.64 R2, c[0x0][0x3e0] ;  /* 0x0000f800ff027b82 */ /* 0x000e220000000a00 */
[----:B------:R-:W1:Y:S01]  /*06d0*/  LDCU.64 UR4, c[0x0][0x3e8] ;  /* 0x00007d00ff0477ac */ /* 0x000e620008000a00 */
[----:B------:R-:W-:-:S06]  /*06e0*/  HFMA2 R5, -RZ, RZ, 1.875, 0 ;  /* 0x3f800000ff057431 */ /* 0x000fcc00000001ff */
[----:B------:R-:W2:Y:S08]  /*06f0*/  LDC.64 R6, c[0x0][0x3f0] ;  /* 0x0000fc00ff067b82 */ /* 0x000eb00000000a00 */
[----:B------:R-:W3:Y:S01]  /*0700*/  LDC.64 R8, c[0x0][0x3f8] ;  /* 0x0000fe00ff087b82 */ /* 0x000ee20000000a00 */
[----:B-1----:R-:W-:-:S04]  /*0710*/  IADD3 R10, P0, PT, R18, UR4, RZ ;  /* 0x00000004120a7c10 */ /* 0x002fc8000ff1e0ff */
[C---:B------:R-:W-:Y:S01]  /*0720*/  LEA.HI.X.SX32 R11, R18.reuse, UR5, 0x1, P0 ;  /* 0x00000005120b7c11 */ /* 0x040fe200080f0eff */
[----:B0-----:R-:W-:-:S05]  /*0730*/  IMAD.WIDE R2, R18, 0xc, R2 ;  /* 0x0000000c12027825 */ /* 0x001fca00078e0202 */
[----:B------:R-:W-:Y:S01]  /*0740*/  STG.E desc[UR36][R2.64], R4 ;  /* 0x0000000402007986 */ /* 0x000fe2000c101924 */
[----:B--2---:R-:W-:-:S03]  /*0750*/  IMAD.WIDE R6, R18, 0xc, R6 ;  /* 0x0000000c12067825 */ /* 0x004fc600078e0206 */
[----:B------:R-:W-:Y:S04]  /*0760*/  STG.E desc[UR36][R2.64+0x4], R4 ;  /* 0x0000040402007986 */ /* 0x000fe8000c101924 */
[----:B------:R-:W-:Y:S01]  /*0770*/  STG.E desc[UR36][R2.64+0x8], R5 ;  /* 0x0000080502007986 */ /* 0x000fe2000c101924 */
[----:B---3--:R-:W-:-:S03]  /*0780*/  IMAD.WIDE R18, R18, 0xc, R8 ;  /* 0x0000000c12127825 */ /* 0x008fc600078e0208 */
[----:B------:R-:W-:Y:S04]  /*0790*/  STG.E.U8 desc[UR36][R10.64], RZ ;  /* 0x000000ff0a007986 */ /* 0x000fe8000c101124 */
[----:B------:R-:W-:Y:S04]  /*07a0*/  STG.E desc[UR36][R6.64], RZ ;  /* 0x000000ff06007986 */ /* 0x000fe8000c101924 */
[----:B------:R-:W-:Y:S04]  /*07b0*/  STG.E desc[UR36][R6.64+0x4], RZ ;  /* 0x000004ff06007986 */ /* 0x000fe8000c101924 */
[----:B------:R-:W-:Y:S04]  /*07c0*/  STG.E desc[UR36][R6.64+0x8], RZ ;  /* 0x000008ff06007986 */ /* 0x000fe8000c101924 */
[----:B------:R-:W-:Y:S04]  /*07d0*/  STG.E desc[UR36][R18.64], RZ ;  /* 0x000000ff12007986 */ /* 0x000fe8000c101924 */
[----:B------:R-:W-:Y:S04]  /*07e0*/  STG.E desc[UR36][R18.64+0x4], RZ ;  /* 0x000004ff12007986 */ /* 0x000fe8000c101924 */
[----:B------:R-:W-:Y:S01]  /*07f0*/  STG.E desc[UR36][R18.64+0x8], RZ ;  /* 0x000008ff12007986 */ /* 0x000fe2000c101924 */
[----:B------:R-:W-:Y:S05]  /*0800*/  EXIT ;  /* 0x000000000000794d */ /* 0x000fea0003800000 */
.L_x_0:
[----:B------:R-:W0:Y:S01]  /*0810*/  LDCU UR4, c[0x0][0x2f8] ;  /* 0x00005f00ff0477ac */ /* 0x000e220008000800 */
[----:B------:R-:W2:Y:S04]  /*0820*/  LDL.64 R24, [R1+0x70] ;  /* 0x0000700001187983 */ /* 0x000ea80000100a00 */
[----:B------:R-:W2:Y:S04]  /*0830*/  LDL.64 R6, [R1+0x68] ;  /* 0x0000680001067983 */ /* 0x000ea80000100a00 */
[----:B------:R-:W3:Y:S01]  /*0840*/  LDL.64 R4, [R1+0x78] ;  /* 0x0000780001047983 */ /* 0x000ee20000100a00 */
[----:B0-----:R-:W-:Y:S01]  /*0850*/  VIADD R3, R22, -UR4 ;  /* 0x8000000416037c36 */ /* 0x001fe20008000000 */
[----:B------:R-:W0:Y:S05]  /*0860*/  LDCU UR4, c[0x0][0x3d0] ;  /* 0x00007a00ff0477ac */ /* 0x000e2a0008000800 */
[----:B------:R-:W2:Y:S01]  /*0870*/  LDL R3, [R3] ;  /* 0x0000000003037983 */ /* 0x000ea20000100800 */
[----:B------:R-:W-:Y:S01]  /*0880*/  IMAD.MOV.U32 R11, RZ, RZ, 0x429c774c ;  /* 0x429c774cff0b7424 */ /* 0x000fe200078e00ff */
[----:B0-----:R-:W-:-:S05]  /*0890*/  I2FP.F32.S32 R9, UR4 ;  /* 0x0000000400097c45 */ /* 0x001fca0008201400 */
[----:B------:R-:W-:-:S04]  /*08a0*/  FFMA R16, R9, 1.6180340051651000977, R16 ;  /* 0x3fcf1bbd09107823 */ /* 0x000fc80000000010 */
[----:B------:R-:W-:-:S04]  /*08b0*/  FFMA R0, R16, R11, 0.5 ;  /* 0x3f00000010007423 */ /* 0x000fc8000000000b */
[----:B------:R-:W-:-:S06]  /*08c0*/  FMUL R8, R0, 0.63661974668502807617 ;  /* 0x3f22f98300087820 */ /* 0x000fcc0000400000 */
[----:B------:R-:W0:Y:S01]  /*08d0*/  F2I.NTZ R8, R8 ;  /* 0x0000000800087305 */ /* 0x000e220000203100 */
[----:B------:R-:W-:Y:S01]  /*08e0*/  FSETP.GE.AND P0, PT, |R0|, 105615, PT ;  /* 0x47ce47800000780b */ /* 0x000fe20003f06200 */
[----:B------:R-:W-:Y:S01]  /*08f0*/  BSSY.RECONVERGENT B0, `(.L_x_6) ;  /* 0x0000040000007945 */ /* 0x000fe20003800200 */
[----:B0-----:R-:W-:-:S05]  /*0900*/  I2FP.F32.S32 R9, R8 ;  /* 0x0000000800097245 */ /* 0x001fca0000201400 */
[----:B------:R-:W-:-:S04]  /*0910*/  FFMA R10, R9, -1.5707962512969970703, R0 ;  /* 0xbfc90fda090a7823 */ /* 0x000fc80000000000 */
[----:B------:R-:W-:-:S04]  /*0920*/  FFMA R10, R9, -7.5497894158615963534e-08, R10 ;  /* 0xb3a22168090a7823 */ /* 0x000fc8000000000a */
[----:B------:R-:W-:Y:S01]  /*0930*/  FFMA R12, R9, -5.3903029534742383927e-15, R10 ;  /* 0xa7c234c5090c7823 */ /* 0x000fe2000000000a */
[C---:B--2---:R-:W-:Y:S01]  /*0940*/  FFMA R27, R3.reuse, R25, R6 ;  /* 0x00000019031b7223 */ /* 0x044fe20000000006 */
[C---:B---3--:R-:W-:Y:S01]  /*0950*/  FFMA R26, R3.reuse, R4, R7 ;  /* 0x00000004031a7223 */ /* 0x048fe20000000007 */
[----:B------:R-:W-:Y:S01]  /*0960*/  FFMA R24, R3, R5, R24 ;  /* 0x0000000503187223 */ /* 0x000fe20000000018 */
[----:B------:R-:W-:Y:S06]  /*0970*/  @!P0 BRA `(.L_x_7) ;  /* 0x0000000000dc8947 */ /* 0x000fec0003800000 */
[----:B------:R-:W-:-:S13]  /*0980*/  FSETP.NEU.AND P0, PT, |R0|, +INF , PT ;  /* 0x7f8000000000780b */ /* 0x000fda0003f0d200 */
[----:B------:R-:W-:Y:S01]  /*0990*/  @!P0 FMUL R12, RZ, R0 ;  /* 0x00000000ff0c8220 */ /* 0x000fe20000400000 */
[----:B------:R-:W-:Y:S01]  /*09a0*/  @!P0 MOV R8, RZ ;  /* 0x000000ff00088202 */ /* 0x000fe20000000f00 */
[----:B------:R-:W-:Y:S06]  /*09b0*/  @!P0 BRA `(.L_x_7) ;  /* 0x0000000000cc8947 */ /* 0x000fec0003800000 */
[----:B------:R-:W-:Y:S01]  /*09c0*/  IMAD.SHL.U32 R3, R0, 0x100, RZ ;  /* 0x0000010000037824 */ /* 0x000fe200078e00ff */
[----:B------:R-:W-:Y:S01]  /*09d0*/  MOV R9, R2 ;  /* 0x0000000200097202 */ /* 0x000fe20000000f00 */
[----:B------:R-:W-:Y:S01]  /*09e0*/  IMAD.MOV.U32 R8, RZ, RZ, RZ ;  /* 0x000000ffff087224 */ /* 0x000fe200078e00ff */
[----:B------:R-:W0:Y:S02]  /*09f0*/  LDCU.64 UR6, c[0x4][URZ] ;  /* 0x01000000ff0677ac */ /* 0x000e240008000a00 */
[----:B------:R-:W-:Y:S01]  /*0a00*/  LOP3.LUT R3, R3, 0x80000000, RZ, 0xfc, !PT ;  /* 0x8000000003037812 */ /* 0x000fe200078efcff */
[----:B------:R-:W-:Y:S01]  /*0a10*/  UMOV UR5, URZ ;  /* 0x000000ff00057c82 */ /* 0x000fe20008000000 */
[----:B------:R-:W-:-:S05]  /*0a20*/  UMOV UR4, URZ ;  /* 0x000000ff00047c82 */ /* 0x000fca0008000000 */
.L_x_8:
[----:B0-----:R-:W-:Y:S02]  /*0a30*/  IMAD.U32 R6, RZ, RZ, UR6 ;  /* 0x00000006ff067e24 */ /* 0x001fe4000f8e00ff */
[----:B------:R-:W-:-:S05]  /*0a40*/  IMAD.U32 R7, RZ, RZ, UR7 ;  /* 0x00000007ff077e24 */ /* 0x000fca000f8e00ff */
[----:B------:R-:W2:Y:S01]  /*0a50*/  LDG.E.CONSTANT R4, desc[UR36][R6.64] ;  /* 0x0000002406047981 */ /* 0x000ea2000c1e9900 */
[----:B------:R-:W-:Y:S02]  /*0a60*/  UIADD3 UR6, UP0, UPT, UR6, 0x4, URZ ;  /* 0x0000000406067890 */ /* 0x000fe4000ff1e0ff */
[----:B------:R-:W-:Y:S02]  /*0a70*/  UIADD3 UR4, UPT, UPT, UR4, 0x1, URZ ;  /* 0x0000000104047890 */ /* 0x000fe4000fffe0ff */
[----:B------:R-:W-:Y:S02]  /*0a80*/  UIADD3.X UR7, UPT, UPT, URZ, UR7, URZ, UP0, !UPT ;  /* 0x00000007ff077290 */ /* 0x000fe400087fe4ff */
[----:B------:R-:W-:Y:S01]  /*0a90*/  UISETP.NE.AND UP0, UPT, UR4, 0x6, UPT ;  /* 0x000000060400788c */ /* 0x000fe2000bf05270 */
[----:B--2---:R-:W-:-:S03]  /*0aa0*/  IMAD.WIDE.U32 R4, R4, R3, RZ ;  /* 0x0000000304047225 */ /* 0x004fc600078e00ff */
[----:B------:R-:W-:-:S04]  /*0ab0*/  IADD3 R4, P0, PT, R4, R8, RZ ;  /* 0x0000000804047210 */ /* 0x000fc80007f1e0ff */
[----:B------:R-:W-:Y:S01]  /*0ac0*/  IADD3.X R8, PT, PT, R5, UR5, RZ, P0, !PT ;  /* 0x0000000505087c10 */ /* 0x000fe200087fe4ff */
[----:B------:R0:W-:Y:S02]  /*0ad0*/  STL [R9], R4 ;  /* 0x0000000409007387 */ /* 0x0001e40000100800 */
[----:B0-----:R-:W-:Y:S01]  /*0ae0*/  IADD3 R9, PT, PT, R9, 0x4, RZ ;  /* 0x0000000409097810 */ /* 0x001fe20007ffe0ff */
[----:B------:R-:W-:Y:S06]  /*0af0*/  BRA.U UP0, `(.L_x_8) ;  /* 0xfffffffd00cc7547 */ /* 0x000fec000b83ffff */
[----:B------:R-:W-:Y:S01]  /*0b00*/  SHF.R.U32.HI R3, RZ, 0x17, R0 ;  /* 0x00000017ff037819 */ /* 0x000fe20000011600 */
[----:B------:R0:W-:Y:S03]  /*0b10*/  STL [R1+0x30], R8 ;  /* 0x0000300801007387 */ /* 0x0001e60000100800 */
[C---:B------:R-:W-:Y:S02]  /*0b20*/  LOP3.LUT R4, R3.reuse, 0xe0, RZ, 0xc0, !PT ;  /* 0x000000e003047812 */ /* 0x040fe400078ec0ff */
[----:B------:R-:W-:-:S03]  /*0b30*/  LOP3.LUT P0, RZ, R3, 0x1f, RZ, 0xc0, !PT ;  /* 0x0000001f03ff7812 */ /* 0x000fc6000780c0ff */
[----:B------:R-:W-:-:S05]  /*0b40*/  VIADD R4, R4, 0xffffff80 ;  /* 0xffffff8004047836 */ /* 0x000fca0000000000 */
[----:B------:R-:W-:-:S05]  /*0b50*/  SHF.R.U32.HI R5, RZ, 0x5, R4 ;  /* 0x00000005ff057819 */ /* 0x000fca0000011604 */
[----:B------:R-:W-:-:S05]  /*0b60*/  IMAD R7, R5, -0x4, R2 ;  /* 0xfffffffc05077824 */ /* 0x000fca00078e0202 */
[----:B------:R-:W2:Y:S04]  /*0b70*/  LDL R4, [R7+0x18] ;  /* 0x0000180007047983 */ /* 0x000ea80000100800 */
[----:B------:R-:W2:Y:S04]  /*0b80*/  LDL R5, [R7+0x14] ;  /* 0x0000140007057983 */ /* 0x000ea80000100800 */
[----:B------:R-:W3:Y:S01]  /*0b90*/  @P0 LDL R6, [R7+0x10] ;  /* 0x0000100007060983 */ /* 0x000ee20000100800 */
[----:B------:R-:W-:Y:S01]  /*0ba0*/  LOP3.LUT R3, R3, 0x1f, RZ, 0xc0, !PT ;  /* 0x0000001f03037812 */ /* 0x000fe200078ec0ff */
[----:B------:R-:W-:Y:S01]  /*0bb0*/  UMOV UR4, 0x54442d19 ;  /* 0x54442d1900047882 */ /* 0x000fe20000000000 */
[----:B------:R-:W-:-:S02]  /*0bc0*/  UMOV UR5, 0x3bf921fb ;  /* 0x3bf921fb00057882 */ /* 0x000fc40000000000 */
[-C--:B--2---:R-:W-:Y:S02]  /*0bd0*/  @P0 SHF.L.W.U32.HI R4, R5, R3.reuse, R4 ;  /* 0x0000000305040219 */ /* 0x084fe40000010e04 */
[----:B---3--:R-:W-:Y:S02]  /*0be0*/  @P0 SHF.L.W.U32.HI R5, R6, R3, R5 ;  /* 0x0000000306050219 */ /* 0x008fe40000010e05 */
[----:B------:R-:W-:Y:S02]  /*0bf0*/  ISETP.GE.AND P0, PT, R0, RZ, PT ;  /* 0x000000ff0000720c */ /* 0x000fe40003f06270 */
[C-C-:B------:R-:W-:Y:S01]  /*0c00*/  SHF.L.W.U32.HI R3, R5.reuse, 0x2, R4.reuse ;  /* 0x0000000205037819 */ /* 0x140fe20000010e04 */
[----:B------:R-:W-:Y:S01]  /*0c10*/  IMAD.SHL.U32 R5, R5, 0x4, RZ ;  /* 0x0000000405057824 */ /* 0x000fe200078e00ff */
[----:B------:R-:W-:Y:S02]  /*0c20*/  SHF.R.U32.HI R4, RZ, 0x1e, R4 ;  /* 0x0000001eff047819 */ /* 0x000fe40000011604 */
[----:B------:R-:W-:-:S02]  /*0c30*/  SHF.R.S32.HI R6, RZ, 0x1f, R3 ;  /* 0x0000001fff067819 */ /* 0x000fc40000011403 */
[C---:B------:R-:W-:Y:S02]  /*0c40*/  LOP3.LUT R0, R3.reuse, R0, RZ, 0x3c, !PT ;  /* 0x0000000003007212 */ /* 0x040fe400078e3cff */
[C---:B------:R-:W-:Y:S02]  /*0c50*/  LOP3.LUT R10, R6.reuse, R5, RZ, 0x3c, !PT ;  /* 0x00000005060a7212 */ /* 0x040fe400078e3cff */
[----:B------:R-:W-:Y:S02]  /*0c60*/  LOP3.LUT R11, R6, R3, RZ, 0x3c, !PT ;  /* 0x00000003060b7212 */ /* 0x000fe400078e3cff */
[----:B0-----:R-:W-:Y:S02]  /*0c70*/  LEA.HI R8, R3, R4, RZ, 0x1 ;  /* 0x0000000403087211 */ /* 0x001fe400078f08ff */
[----:B------:R-:W-:Y:S02]  /*0c80*/  ISETP.GE.AND P1, PT, R0, RZ, PT ;  /* 0x000000ff0000720c */ /* 0x000fe40003f26270 */
[----:B------:R-:W0:Y:S01]  /*0c90*/  I2F.F64.S64 R10, R10 ;  /* 0x0000000a000a7312 */ /* 0x000e220000301c00 */
[----:B------:R-:W-:-:S05]  /*0ca0*/  IADD3 R0, PT, PT, -R8, RZ, RZ ;  /* 0x000000ff08007210 */ /* 0x000fca0007ffe1ff */
[----:B------:R-:W-:Y:S01]  /*0cb0*/  @!P0 IMAD.MOV.U32 R8, RZ, RZ, R0 ;  /* 0x000000ffff088224 */ /* 0x000fe200078e0000 */
[----:B0-----:R-:W-:-:S10]  /*0cc0*/  DMUL R6, R10, UR4 ;  /* 0x000000040a067c28 */ /* 0x001fd40008000000 */
[----:B------:R-:W0:Y:S02]  /*0cd0*/  F2F.F32.F64 R6, R6 ;  /* 0x0000000600067310 */ /* 0x000e240000301000 */
[----:B0-----:R-:W-:-:S07]  /*0ce0*/  FSEL R12, -R6, R6, !P1 ;  /* 0x00000006060c7208 */ /* 0x001fce0004800100 */
.L_x_7:
[----:B------:R-:W-:Y:S05]  /*0cf0*/  BSYNC.RECONVERGENT B0 ;  /* 0x0000000000007941 */ /* 0x000fea0003800200 */
.L_x_6:
[----:B------:R-:W-:Y:S01]  /*0d00*/  IMAD.MOV.U32 R15, RZ, RZ, 0x42fedd2f ;  /* 0x42fedd2fff0f7424 */ /* 0x000fe200078e00ff */
[----:B------:R-:W-:Y:S01]  /*0d10*/  LOP3.LUT R0, R8, 0x1, RZ, 0xc0, !PT ;  /* 0x0000000108007812 */ /* 0x000fe200078ec0ff */
[----:B------:R-:W-:Y:S01]  /*0d20*/  FMUL R3, R12, R12 ;  /* 0x0000000c0c037220 */ /* 0x000fe20000400000 */
[----:B------:R-:W-:Y:S01]  /*0d30*/  MOV R9, 0x37cbac00 ;  /* 0x37cbac0000097802 */ /* 0x000fe20000000f00 */
[----:B------:R-:W-:Y:S01]  /*0d40*/  FFMA R15, R16, R15, 1.2999999523162841797 ;  /* 0x3fa66666100f7423 */ /* 0x000fe2000000000f */
[----:B------:R-:W-:Y:S01]  /*0d50*/  ISETP.NE.U32.AND P0, PT, R0, 0x1, PT ;  /* 0x000000010000780c */ /* 0x000fe20003f05070 */
[----:B------:R-:W-:Y:S01]  /*0d60*/  IMAD.MOV.U32 R10, RZ, RZ, 0x3d2aaabb ;  /* 0x3d2aaabbff0a7424 */ /* 0x000fe200078e00ff */
[----:B------:R-:W-:Y:S01]  /*0d70*/  LOP3.LUT P1, RZ, R8, 0x2, RZ, 0xc0, !PT ;  /* 0x0000000208ff7812 */ /* 0x000fe2000782c0ff */
[----:B------:R-:W-:Y:S01]  /*0d80*/  FMUL R5, R15, 0.63661974668502807617 ;  /* 0x3f22f9830f057820 */ /* 0x000fe20000400000 */
[----:B------:R-:W-:Y:S01]  /*0d90*/  FFMA R0, R3, R9, -0.0013887860113754868507 ;  /* 0xbab607ed03007423 */ /* 0x000fe20000000009 */
[----:B------:R-:W-:Y:S01]  /*0da0*/  IMAD.MOV.U32 R11, RZ, RZ, 0x3effffff ;  /* 0x3effffffff0b7424 */ /* 0x000fe200078e00ff */
[----:B------:R-:W-:Y:S01]  /*0db0*/  FSEL R4, R10, 0.0083327032625675201416, !P0 ;  /* 0x3c0885e40a047808 */ /* 0x000fe20004000000 */
[----:B------:R-:W0:Y:S01]  /*0dc0*/  F2I.NTZ R13, R5 ;  /* 0x00000005000d7305 */ /* 0x000e220000203100 */
[----:B------:R-:W-:Y:S01]  /*0dd0*/  HFMA2 R8, -RZ, RZ, 1.75, 0 ;  /* 0x3f000000ff087431 */ /* 0x000fe200000001ff */
[----:B------:R-:W-:Y:S01]  /*0de0*/  FSEL R0, R0, -0.00019574658654164522886, !P0 ;  /* 0xb94d415300007808 */ /* 0x000fe20004000000 */
[----:B------:R-:W-:Y:S01]  /*0df0*/  BSSY.RECONVERGENT B0, `(.L_x_9) ;  /* 0x0000046000007945 */ /* 0x000fe20003800200 */
[----:B------:R-:W-:-:S03]  /*0e00*/  FSEL R6, -R11, -0.16666662693023681641, !P0 ;  /* 0xbe2aaaa80b067808 */ /* 0x000fc60004000100 */
[----:B------:R-:W-:Y:S01]  /*0e10*/  FFMA R4, R3, R0, R4 ;  /* 0x0000000003047223 */ /* 0x000fe20000000004 */
[----:B------:R-:W-:Y:S02]  /*0e20*/  FSEL R0, R12, 1, P0 ;  /* 0x3f8000000c007808 */ /* 0x000fe40000000000 */
[----:B------:R-:W-:Y:S01]  /*0e30*/  FSETP.GE.AND P0, PT, |R15|, 105615, PT ;  /* 0x47ce47800f00780b */ /* 0x000fe20003f06200 */
[C---:B------:R-:W-:Y:S02]  /*0e40*/  FFMA R4, R3.reuse, R4, R6 ;  /* 0x0000000403047223 */ /* 0x040fe40000000006 */
[----:B------:R-:W-:Y:S01]  /*0e50*/  FFMA R3, R3, R0, RZ ;  /* 0x0000000003037223 */ /* 0x000fe200000000ff */
[----:B0-----:R-:W-:-:S03]  /*0e60*/  I2FP.F32.S32 R12, R13 ;  /* 0x0000000d000c7245 */ /* 0x001fc60000201400 */
[----:B------:R-:W-:Y:S02]  /*0e70*/  FFMA R3, R3, R4, R0 ;  /* 0x0000000403037223 */ /* 0x000fe40000000000 */
[C---:B------:R-:W-:Y:S02]  /*0e80*/  FFMA R5, R12.reuse, -1.5707962512969970703, R15 ;  /* 0xbfc90fda0c057823 */ /* 0x040fe4000000000f */
[----:B------:R-:W-:Y:S02]  /*0e90*/  @P1 FADD R3, RZ, -R3 ;  /* 0x80000003ff031221 */ /* 0x000fe40000000000 */
[C---:B------:R-:W-:Y:S02]  /*0ea0*/  FFMA R5, R12.reuse, -7.5497894158615963534e-08, R5 ;  /* 0xb3a221680c057823 */ /* 0x040fe40000000005 */
[----:B------:R-:W-:Y:S02]  /*0eb0*/  FFMA R23, R3, R8, 0.5 ;  /* 0x3f00000003177423 */ /* 0x000fe40000000008 */
[----:B------:R-:W-:Y:S01]  /*0ec0*/  FFMA R0, R12, -5.3903029534742383927e-15, R5 ;  /* 0xa7c234c50c007823 */ /* 0x000fe20000000005 */
[----:B------:R-:W-:Y:S06]  /*0ed0*/  @!P0 BRA `(.L_x_10) ;  /* 0x0000000000dc8947 */ /* 0x000fec0003800000 */
[----:B------:R-:W-:-:S13]  /*0ee0*/  FSETP.NEU.AND P0, PT, |R15|, +INF , PT ;  /* 0x7f8000000f00780b */ /* 0x000fda0003f0d200 */
[----:B------:R-:W-:Y:S01]  /*0ef0*/  @!P0 FMUL R0, RZ, R15 ;  /* 0x0000000fff008220 */ /* 0x000fe20000400000 */
[----:B------:R-:W-:Y:S01]  /*0f00*/  @!P0 IMAD.MOV.U32 R13, RZ, RZ, RZ ;  /* 0x000000ffff0d8224 */ /* 0x000fe200078e00ff */
[----:B------:R-:W-:Y:S06]  /*0f10*/  @!P0 BRA `(.L_x_10) ;  /* 0x0000000000cc8947 */ /* 0x000fec0003800000 */
[----:B------:R-:W-:Y:S01]  /*0f20*/  IMAD.SHL.U32 R0, R15, 0x100, RZ ;  /* 0x000001000f007824 */ /* 0x000fe200078e00ff */
[----:B------:R-:W-:Y:S01]  /*0f30*/  MOV R6, RZ ;  /* 0x000000ff00067202 */ /* 0x000fe20000000f00 */
[----:B------:R-:W-:Y:S01]  /*0f40*/  IMAD.MOV.U32 R14, RZ, RZ, R2 ;  /* 0x000000ffff0e7224 */ /* 0x000fe200078e0002 */
[----:B------:R-:W0:Y:S02]  /*0f50*/  LDCU.64 UR6, c[0x4][URZ] ;  /* 0x01000000ff0677ac */ /* 0x000e240008000a00 */
[----:B------:R-:W-:Y:S01]  /*0f60*/  LOP3.LUT R0, R0, 0x80000000, RZ, 0xfc, !PT ;  /* 0x8000000000007812 */ /* 0x000fe200078efcff */
[----:B------:R-:W-:Y:S01]  /*0f70*/  UMOV UR5, URZ ;  /* 0x000000ff00057c82 */ /* 0x000fe20008000000 */
[----:B------:R-:W-:-:S05]  /*0f80*/  UMOV UR4, URZ ;  /* 0x000000ff00047c82 */ /* 0x000fca0008000000 */
.L_x_11:
[----:B0-----:R-:W-:Y:S01]  /*0f90*/  IMAD.U32 R12, RZ, RZ, UR6 ;  /* 0x00000006ff0c7e24 */ /* 0x001fe2000f8e00ff */
[----:B------:R-:W-:-:S05]  /*0fa0*/  MOV R13, UR7 ;  /* 0x00000007000d7c02 */ /* 0x000fca0008000f00 */
        /* <DEDUP_REMOVED lines=9> */
[----:B0-----:R-:W-:Y:S01]  /*1040*/  VIADD R14, R14, 0x4 ;  /* 0x000000040e0e7836 */ /* 0x001fe20000000000 */
        /* <DEDUP_REMOVED lines=17> */
[C---:B------:R-:W-:Y:S02]  /*1160*/  SHF.L.W.U32.HI R0, R4.reuse, 0x2, R3 ;  /* 0x0000000204007819 */ /* 0x040fe40000010e03 */
[----:B------:R-:W-:Y:S02]  /*1170*/  SHF.L.U32 R4, R4, 0x2, RZ ;  /* 0x0000000204047819 */ /* 0x000fe400000006ff */
[----:B------:R-:W-:-:S02]  /*1180*/  SHF.R.S32.HI R5, RZ, 0x1f, R0 ;  /* 0x0000001fff057819 */ /* 0x000fc40000011400 */
[----:B------:R-:W-:Y:S02]  /*1190*/  SHF.R.U32.HI R3, RZ, 0x1e, R3 ;  /* 0x0000001eff037819 */ /* 0x000fe40000011603 */
[C---:B------:R-:W-:Y:S02]  /*11a0*/  LOP3.LUT R4, R5.reuse, R4, RZ, 0x3c, !PT ;  /* 0x0000000405047212 */ /* 0x040fe400078e3cff */
[----:B------:R-:W-:Y:S02]  /*11b0*/  LOP3.LUT R5, R5, R0, RZ, 0x3c, !PT ;  /* 0x0000000005057212 */ /* 0x000fe400078e3cff */
[C---:B------:R-:W-:Y:S02]  /*11c0*/  LEA.HI R13, R0.reuse, R3, RZ, 0x1 ;  /* 0x00000003000d7211 */ /* 0x040fe400078f08ff */
[----:B------:R-:W-:Y:S02]  /*11d0*/  LOP3.LUT R15, R0, R15, RZ, 0x3c, !PT ;  /* 0x0000000f000f7212 */ /* 0x000fe400078e3cff */
[----:B------:R-:W0:Y:S01]  /*11e0*/  I2F.F64.S64 R4, R4 ;  /* 0x0000000400047312 */ /* 0x000e220000301c00 */
[----:B------:R-:W-:Y:S01]  /*11f0*/  IMAD.MOV R0, RZ, RZ, -R13 ;  /* 0x000000ffff007224 */ /* 0x000fe200078e0a0d */
[----:B------:R-:W-:-:S03]  /*1200*/  ISETP.GE.AND P1, PT, R15, RZ, PT ;  /* 0x000000ff0f00720c */ /* 0x000fc60003f26270 */
[----:B------:R-:W-:Y:S01]  /*1210*/  @!P0 IMAD.MOV.U32 R13, RZ, RZ, R0 ;  /* 0x000000ffff0d8224 */ /* 0x000fe200078e0000 */
[----:B0-----:R-:W-:-:S10]  /*1220*/  DMUL R6, R4, UR4 ;  /* 0x0000000404067c28 */ /* 0x001fd40008000000 */
[----:B------:R-:W0:Y:S02]  /*1230*/  F2F.F32.F64 R6, R6 ;  /* 0x0000000600067310 */ /* 0x000e240000301000 */
[----:B0-----:R-:W-:-:S07]  /*1240*/  FSEL R0, -R6, R6, !P1 ;  /* 0x0000000606007208 */ /* 0x001fce0004800100 */
.L_x_10:
[----:B------:R-:W-:Y:S05]  /*1250*/  BSYNC.RECONVERGENT B0 ;  /* 0x0000000000007941 */ /* 0x000fea0003800200 */
.L_x_9:
[----:B------:R-:W-:Y:S01]  /*1260*/  MOV R15, 0x4355d5c3 ;  /* 0x4355d5c3000f7802 */ /* 0x000fe20000000f00 */
[----:B------:R-:W-:Y:S01]  /*1270*/  FMUL R3, R0, R0 ;  /* 0x0000000000037220 */ /* 0x000fe20000400000 */
[C---:B------:R-:W-:Y:S01]  /*1280*/  LOP3.LUT R4, R13.reuse, 0x1, RZ, 0xc0, !PT ;  /* 0x000000010d047812 */ /* 0x040fe200078ec0ff */
[----:B------:R-:W-:Y:S01]  /*1290*/  BSSY.RECONVERGENT B0, `(.L_x_12) ;  /* 0x000004e000007945 */ /* 0x000fe20003800200 */
[----:B------:R-:W-:Y:S01]  /*12a0*/  LOP3.LUT P1, RZ, R13, 0x2, RZ, 0xc0, !PT ;  /* 0x000000020dff7812 */ /* 0x000fe2000782c0ff */
[----:B------:R-:W-:Y:S01]  /*12b0*/  FFMA R15, R16, R15, 2.7000000476837158203 ;  /* 0x402ccccd100f7423 */ /* 0x000fe2000000000f */
[----:B------:R-:W-:Y:S01]  /*12c0*/  ISETP.NE.U32.AND P0, PT, R4, 0x1, PT ;  /* 0x000000010400780c */ /* 0x000fe20003f05070 */
[----:B------:R-:W-:Y:S02]  /*12d0*/  FFMA R4, R3, R9, -0.0013887860113754868507 ;  /* 0xbab607ed03047423 */ /* 0x000fe40000000009 */
[----:B------:R-:W-:Y:S01]  /*12e0*/  FMUL R5, R15, 0.63661974668502807617 ;  /* 0x3f22f9830f057820 */ /* 0x000fe20000400000 */
[----:B------:R-:W-:-:S02]  /*12f0*/  FSEL R6, R10, 0.0083327032625675201416, !P0 ;  /* 0x3c0885e40a067808 */ /* 0x000fc40004000000 */
[----:B------:R-:W-:Y:S01]  /*1300*/  FSEL R4, R4, -0.00019574658654164522886, !P0 ;  /* 0xb94d415304047808 */ /* 0x000fe20004000000 */
[----:B------:R-:W0:Y:S01]  /*1310*/  F2I.NTZ R14, R5 ;  /* 0x00000005000e7305 */ /* 0x000e220000203100 */
[----:B------:R-:W-:-:S03]  /*1320*/  FSEL R0, R0, 1, P0 ;  /* 0x3f80000000007808 */ /* 0x000fc60000000000 */
[----:B------:R-:W-:Y:S01]  /*1330*/  FFMA R4, R3, R4, R6 ;  /* 0x0000000403047223 */ /* 0x000fe20000000006 */
[----:B------:R-:W-:Y:S02]  /*1340*/  FSEL R6, -R11, -0.16666662693023681641, !P0 ;  /* 0xbe2aaaa80b067808 */ /* 0x000fe40004000100 */
[----:B------:R-:W-:-:S03]  /*1350*/  FSETP.GE.AND P0, PT, |R15|, 105615, PT ;  /* 0x47ce47800f00780b */ /* 0x000fc60003f06200 */
[C---:B------:R-:W-:Y:S01]  /*1360*/  FFMA R4, R3.reuse, R4, R6 ;  /* 0x0000000403047223 */ /* 0x040fe20000000006 */
        /* <DEDUP_REMOVED lines=13> */
[----:B------:R-:W-:Y:S02]  /*1440*/  IMAD.SHL.U32 R0, R15, 0x100, RZ ;  /* 0x000001000f007824 */ /* 0x000fe400078e00ff */
[----:B------:R-:W-:Y:S02]  /*1450*/  HFMA2 R4, -RZ, RZ, 0, 0 ;  /* 0x00000000ff047431 */ /* 0x000fe400000001ff */
[----:B------:R-:W-:Y:S01]  /*1460*/  IMAD.MOV.U32 R14, RZ, RZ, R2 ;  /* 0x000000ffff0e7224 */ /* 0x000fe200078e0002 */
[----:B------:R-:W0:Y:S01]  /*1470*/  LDCU.64 UR6, c[0x4][URZ] ;  /* 0x01000000ff0677ac */ /* 0x000e220008000a00 */
[----:B------:R-:W-:Y:S01]  /*1480*/  LOP3.LUT R0, R0, 0x80000000, RZ, 0xfc, !PT ;  /* 0x8000000000007812 */ /* 0x000fe200078efcff */
[----:B------:R-:W-:Y:S01]  /*1490*/  UMOV UR5, URZ ;  /* 0x000000ff00057c82 */ /* 0x000fe20008000000 */
[----:B------:R-:W-:-:S05]  /*14a0*/  UMOV UR4, URZ ;  /* 0x000000ff00047c82 */ /* 0x000fca0008000000 */
.L_x_14:
        /* <DEDUP_REMOVED lines=44> */
.L_x_13:
[----:B------:R-:W-:Y:S05]  /*1770*/  BSYNC.RECONVERGENT B0 ;  /* 0x0000000000007941 */ /* 0x000fea0003800200 */
.L_x_12:
[----:B------:R-:W-:Y:S01]  /*1780*/  FMUL R2, R0, R0 ;  /* 0x0000000000027220 */ /* 0x000fe20000400000 */
[C---:B------:R-:W-:Y:S01]  /*1790*/  LOP3.LUT R3, R14.reuse, 0x1, RZ, 0xc0, !PT ;  /* 0x000000010e037812 */ /* 0x040fe200078ec0ff */
[----:B------:R-:W-:Y:S01]  /*17a0*/  BSSY.RECONVERGENT B6, `(.L_x_15) ;  /* 0x0000022000067945 */ /* 0x000fe20003800200 */
[----:B------:R-:W-:Y:S01]  /*17b0*/  LOP3.LUT P1, RZ, R14, 0x2, RZ, 0xc0, !PT ;  /* 0x000000020eff7812 */ /* 0x000fe2000782c0ff */
[----:B------:R-:W-:Y:S01]  /*17c0*/  FFMA R9, R2, R9, -0.0013887860113754868507 ;  /* 0xbab607ed02097423 */ /* 0x000fe20000000009 */
[----:B------:R-:W-:Y:S02]  /*17d0*/  ISETP.NE.U32.AND P0, PT, R3, 0x1, PT ;  /* 0x000000010300780c */ /* 0x000fe40003f05070 */
[----:B------:R-:W-:Y:S02]  /*17e0*/  MOV R6, 0x40000000 ;  /* 0x4000000000067802 */ /* 0x000fe40000000f00 */
[----:B------:R-:W-:Y:S02]  /*17f0*/  FSEL R3, R10, 0.0083327032625675201416, !P0 ;  /* 0x3c0885e40a037808 */ /* 0x000fe40004000000 */
[----:B------:R-:W-:Y:S01]  /*1800*/  FSEL R9, R9, -0.00019574658654164522886, !P0 ;  /* 0xb94d415309097808 */ /* 0x000fe20004000000 */
[----:B------:R-:W-:Y:S01]  /*1810*/  FFMA R23, R23, R6, -1 ;  /* 0xbf80000017177423 */ /* 0x000fe20000000006 */
[----:B------:R-:W-:-:S02]  /*1820*/  FSEL R0, R0, 1, P0 ;  /* 0x3f80000000007808 */ /* 0x000fc40000000000 */
[----:B------:R-:W-:Y:S01]  /*1830*/  FSEL R4, -R11, -0.16666662693023681641, !P0 ;  /* 0xbe2aaaa80b047808 */ /* 0x000fe20004000100 */
[C---:B------:R-:W-:Y:S02]  /*1840*/  FFMA R9, R2.reuse, R9, R3 ;  /* 0x0000000902097223 */ /* 0x040fe40000000003 */
[C---:B------:R-:W-:Y:S02]  /*1850*/  FFMA R3, R2.reuse, R0, RZ ;  /* 0x0000000002037223 */ /* 0x040fe400000000ff */
[----:B------:R-:W-:Y:S01]  /*1860*/  FFMA R4, R2, R9, R4 ;  /* 0x0000000902047223 */ /* 0x000fe20000000004 */
[----:B------:R-:W-:-:S03]  /*1870*/  FFMA R2, R17, R6, -1 ;  /* 0xbf80000011027423 */ /* 0x000fc60000000006 */
[----:B------:R-:W-:Y:S01]  /*1880*/  FFMA R3, R3, R4, R0 ;  /* 0x0000000403037223 */ /* 0x000fe20000000000 */
[----:B------:R-:W-:-:S03]  /*1890*/  FMUL R0, R2, R2 ;  /* 0x0000000202007220 */ /* 0x000fc60000400000 */
[----:B------:R-:W-:Y:S01]  /*18a0*/  @P1 FADD R3, RZ, -R3 ;  /* 0x80000003ff031221 */ /* 0x000fe20000000000 */
[----:B------:R-:W-:-:S03]  /*18b0*/  FFMA R0, R23, R23, R0 ;  /* 0x0000001717007223 */ /* 0x000fc60000000000 */
[----:B------:R-:W-:-:S04]  /*18c0*/  FFMA R3, R3, R8, 0.5 ;  /* 0x3f00000003037423 */ /* 0x000fc80000000008 */
[----:B------:R-:W-:-:S04]  /*18d0*/  FFMA R19, R3, R6, -1 ;  /* 0xbf80000003137423 */ /* 0x000fc80000000006 */
        /* <DEDUP_REMOVED lines=10> */
.L_x_16:
[----:B------:R-:W-:Y:S01]  /*1980*/  FMUL.FTZ R3, R4, R5 ;  /* 0x0000000504037220 */ /* 0x000fe20000410000 */
[----:B------:R-:W-:-:S03]  /*1990*/  FMUL.FTZ R16, R5, 0.5 ;  /* 0x3f00000005107820 */ /* 0x000fc60000410000 */
[----:B------:R-:W-:-:S04]  /*19a0*/  FFMA R4, -R3, R3, R4 ;  /* 0x0000000303047223 */ /* 0x000fc80000000104 */
[----:B------:R-:W-:-:S07]  /*19b0*/  FFMA R16, R4, R16, R3 ;  /* 0x0000001004107223 */ /* 0x000fce0000000003 */
.L_x_17:
[----:B------:R-:W-:Y:S05]  /*19c0*/  BSYNC.RECONVERGENT B6 ;  /* 0x0000000000067941 */ /* 0x000fea0003800200 */
.L_x_15:
[----:B------:R-:W-:Y:S01]  /*19d0*/  FSETP.GT.AND P0, PT, R16, RZ, PT ;  /* 0x000000ff1000720b */ /* 0x000fe20003f04000 */
[----:B------:R-:W-:-:S12]  /*19e0*/  BSSY.RECONVERGENT B7, `(.L_x_18) ;  /* 0x0000032000077945 */ /* 0x000fd80003800200 */
[----:B------:R-:W-:Y:S05]  /*19f0*/  @!P0 BRA `(.L_x_19) ;  /* 0x0000000000c08947 */ /* 0x000fea0003800000 */
        /* <DEDUP_REMOVED lines=9> */
[----:B------:R-:W-:Y:S02]  /*1a90*/  HFMA2 R21, -RZ, RZ, 0, 0 ;  /* 0x00000000ff157431 */ /* 0x000fe400000001ff */
[----:B------:R-:W-:Y:S01]  /*1aa0*/  IMAD.MOV.U32 R4, RZ, RZ, R23 ;  /* 0x000000ffff047224 */ /* 0x000fe200078e0017 */
[----:B------:R-:W-:Y:S01]  /*1ab0*/  MOV R20, 0x1ae0 ;  /* 0x00001ae000147802 */ /* 0x000fe20000000f00 */
[----:B------:R-:W-:-:S07]  /*1ac0*/  IMAD.MOV.U32 R5, RZ, RZ, R16 ;  /* 0x000000ffff057224 */ /* 0x000fce00078e0010 */
[----:B------:R-:W-:Y:S05]  /*1ad0*/  CALL.REL.NOINC `($__internal_2_$__cuda_sm3x_div_rn_noftz_f32_slowpath) ;  /* 0x0000002c00e87944 */ /* 0x000fea0003c00000 */
.L_x_21:
[----:B------:R-:W-:Y:S05]  /*1ae0*/  BSYNC.RECONVERGENT B6 ;  /* 0x0000000000067941 */ /* 0x000fea0003800200 */
.L_x_20:
[----:B------:R-:W0:Y:S01]  /*1af0*/  MUFU.RCP R3, R16 ;  /* 0x0000001000037308 */ /* 0x000e220000001000 */
[----:B------:R-:W-:Y:S01]  /*1b00*/  BSSY.RECONVERGENT B6, `(.L_x_22) ;  /* 0x000000e000067945 */ /* 0x000fe20003800200 */
[----:B------:R-:W-:-:S06]  /*1b10*/  IMAD.MOV.U32 R23, RZ, RZ, R4 ;  /* 0x000000ffff177224 */ /* 0x000fcc00078e0004 */
        /* <DEDUP_REMOVED lines=8> */
[----:B------:R-:W-:Y:S01]  /*1ba0*/  MOV R5, R16 ;  /* 0x0000001000057202 */ /* 0x000fe20000000f00 */
[----:B------:R-:W-:Y:S01]  /*1bb0*/  IMAD.MOV.U32 R21, RZ, RZ, 0x0 ;  /* 0x00000000ff157424 */ /* 0x000fe200078e00ff */
[----:B------:R-:W-:-:S07]  /*1bc0*/  MOV R20, 0x1be0 ;  /* 0x00001be000147802 */ /* 0x000fce0000000f00 */
[----:B------:R-:W-:Y:S05]  /*1bd0*/  CALL.REL.NOINC `($__internal_2_$__cuda_sm3x_div_rn_noftz_f32_slowpath) ;  /* 0x0000002c00a87944 */ /* 0x000fea0003c00000 */
.L_x_23:
[----:B------:R-:W-:Y:S05]  /*1be0*/  BSYNC.RECONVERGENT B6 ;  /* 0x0000000000067941 */ /* 0x000fea0003800200 */
.L_x_22:
        /* <DEDUP_REMOVED lines=10> */
[----:B------:R-:W-:Y:S01]  /*1c90*/  MOV R4, R19 ;  /* 0x0000001300047202 */ /* 0x000fe20000000f00 */
[----:B------:R-:W-:Y:S01]  /*1ca0*/  IMAD.MOV.U32 R5, RZ, RZ, R16 ;  /* 0x000000ffff057224 */ /* 0x000fe200078e0010 */
[----:B------:R-:W-:Y:S01]  /*1cb0*/  MOV R20, 0x1ce0 ;  /* 0x00001ce000147802 */ /* 0x000fe20000000f00 */
[----:B------:R-:W-:-:S07]  /*1cc0*/  IMAD.MOV.U32 R21, RZ, RZ, 0x0 ;  /* 0x00000000ff157424 */ /* 0x000fce00078e00ff */
[----:B------:R-:W-:Y:S05]  /*1cd0*/  CALL.REL.NOINC `($__internal_2_$__cuda_sm3x_div_rn_noftz_f32_slowpath) ;  /* 0x0000002c00687944 */ /* 0x000fea0003c00000 */
.L_x_25:
[----:B------:R-:W-:Y:S05]  /*1ce0*/  BSYNC.RECONVERGENT B6 ;  /* 0x0000000000067941 */ /* 0x000fea0003800200 */
.L_x_24:
[----:B------:R-:W-:-:S07]  /*1cf0*/  MOV R19, R4 ;  /* 0x0000000400137202 */ /* 0x000fce0000000f00 */
.L_x_19:
[----:B------:R-:W-:Y:S05]  /*1d00*/  BSYNC.RECONVERGENT B7 ;  /* 0x0000000000077941 */ /* 0x000fea0003800200 */
.L_x_18:
[----:B------:R-:W2:Y:S04]  /*1d10*/  LDL.64 R16, [R1+0x80] ;  /* 0x0000800001107983 */ /* 0x000ea80000100a00 */
[----:B------:R-:W3:Y:S01]  /*1d20*/  LDL R22, [R1+0x88] ;  /* 0x0000880001167983 */ /* 0x000ee20000100800 */
[----:B------:R-:W-:Y:S01]  /*1d30*/  BSSY.RECONVERGENT B6, `(.L_x_26) ;  /* 0x000001b000067945 */ /* 0x000fe20003800200 */
[----:B--2---:R-:W-:-:S04]  /*1d40*/  FMUL R3, R2, R17 ;  /* 0x0000001102037220 */ /* 0x004fc80000400000 */
[----:B------:R-:W-:-:S04]  /*1d50*/  FFMA R3, R16, R23, R3 ;  /* 0x0000001710037223 */ /* 0x000fc80000000003 */
[----:B---3--:R-:W-:-:S05]  /*1d60*/  FFMA R3, R22, R19, R3 ;  /* 0x0000001316037223 */ /* 0x008fca0000000003 */
[----:B------:R-:W-:-:S04]  /*1d70*/  FSETP.GEU.AND P0, PT, R3, RZ, PT ;  /* 0x000000ff0300720b */ /* 0x000fc80003f0e000 */
[----:B------:R-:W-:Y:S02]  /*1d80*/  FSEL R2, -R2, R2, !P0 ;  /* 0x0000000202027208 */ /* 0x000fe40004000100 */
[----:B------:R-:W-:Y:S02]  /*1d90*/  FSEL R25, -R23, R23, !P0 ;  /* 0x0000001717197208 */ /* 0x000fe40004000100 */
[----:B------:R-:W-:Y:S01]  /*1da0*/  FSEL R19, -R19, R19, !P0 ;  /* 0x0000001313137208 */ /* 0x000fe20004000100 */
[----:B------:R-:W-:Y:S02]  /*1db0*/  FADD R23, R2, R17 ;  /* 0x0000001102177221 */ /* 0x000fe40000000000 */
[----:B------:R-:W-:Y:S02]  /*1dc0*/  FADD R25, R16, R25 ;  /* 0x0000001910197221 */ /* 0x000fe40000000000 */
[----:B------:R-:W-:Y:S01]  /*1dd0*/  FMUL R0, R23, R23 ;  /* 0x0000001717007220 */ /* 0x000fe20000400000 */
[----:B------:R-:W-:-:S03]  /*1de0*/  FADD R19, R22, R19 ;  /* 0x0000001316137221 */ /* 0x000fc60000000000 */
[----:B------:R-:W-:-:S04]  /*1df0*/  FFMA R0, R25, R25, R0 ;  /* 0x0000001919007223 */ /* 0x000fc80000000000 */
        /* <DEDUP_REMOVED lines=10> */
.L_x_27:
[----:B------:R-:W-:Y:S01]  /*1ea0*/  FMUL.FTZ R3, R4, R5 ;  /* 0x0000000504037220 */ /* 0x000fe20000410000 */
[----:B------:R-:W-:-:S03]  /*1eb0*/  FMUL.FTZ R0, R5, 0.5 ;  /* 0x3f00000005007820 */ /* 0x000fc60000410000 */
[----:B------:R-:W-:-:S04]  /*1ec0*/  FFMA R2, -R3, R3, R4 ;  /* 0x0000000303027223 */ /* 0x000fc80000000104 */
[----:B------:R-:W-:-:S07]  /*1ed0*/  FFMA R2, R2, R0, R3 ;  /* 0x0000000002027223 */ /* 0x000fce0000000003 */
.L_x_28:
[----:B------:R-:W-:Y:S05]  /*1ee0*/  BSYNC.RECONVERGENT B6 ;  /* 0x0000000000067941 */ /* 0x000fea0003800200 */
.L_x_26:
        /* <DEDUP_REMOVED lines=17> */
.L_x_32:
[----:B------:R-:W-:Y:S05]  /*2000*/  BSYNC.RECONVERGENT B6 ;  /* 0x0000000000067941 */ /* 0x000fea0003800200 */
.L_x_31:
        /* <DEDUP_REMOVED lines=15> */
.L_x_34:
[----:B------:R-:W-:Y:S05]  /*2100*/  BSYNC.RECONVERGENT B6 ;  /* 0x0000000000067941 */ /* 0x000fea0003800200 */
.L_x_33:
        /* <DEDUP_REMOVED lines=15> */
.L_x_36:
[----:B------:R-:W-:Y:S05]  /*2200*/  BSYNC.RECONVERGENT B6 ;  /* 0x0000000000067941 */ /* 0x000fea0003800200 */
.L_x_35:
[----:B------:R-:W-:-:S07]  /*2210*/  MOV R19, R4 ;  /* 0x0000000400137202 */ /* 0x000fce0000000f00 */
.L_x_30:
[----:B------:R-:W-:Y:S05]  /*2220*/  BSYNC.RECONVERGENT B7 ;  /* 0x0000000000077941 */ /* 0x000fea0003800200 */
.L_x_29:
[----:B------:R-:W2:Y:S04]  /*2230*/  LDL.64 R2, [R1+0x90] ;  /* 0x0000900001027983 */ /* 0x000ea80000100a00 */
[----:B------:R-:W3:Y:S01]  /*2240*/  LDL R10, [R1+0x8c] ;  /* 0x00008c00010a7983 */ /* 0x000ee20000100800 */
[----:B------:R-:W-:Y:S01]  /*2250*/  FMUL R17, R17, 0.57735025882720947266 ;  /* 0x3f13cd3a11117820 */ /* 0x000fe20000400000 */
[----:B------:R-:W0:Y:S01]  /*2260*/  LDC.64 R4, c[0x0][0x3e0] ;  /* 0x0000f800ff047b82 */ /* 0x000e220000000a00 */
[----:B------:R-:W1:Y:S02]  /*2270*/  LDCU.64 UR4, c[0x0][0x3e8] ;  /* 0x00007d00ff0477ac */ /* 0x000e640008000a00 */
[----:B------:R-:W-:-:S05]  /*2280*/  FFMA R17, R16, 0.57735025882720947266, R17 ;  /* 0x3f13cd3a10117823 */ /* 0x000fca0000000011 */
[----:B------:R-:W4:Y:S01]  /*2290*/  LDC.64 R6, c[0x0][0x3f0] ;  /* 0x0000fc00ff067b82 */ /* 0x000f220000000a00 */
[----:B------:R-:W-:-:S07]  /*22a0*/  FFMA R17, R22, 0.57735025882720947266, R17 ;  /* 0x3f13cd3a16117823 */ /* 0x000fce0000000011 */
[----:B------:R-:W5:Y:S01]  /*22b0*/  LDC.64 R8, c[0x0][0x3f8] ;  /* 0x0000fe00ff087b82 */ /* 0x000f620000000a00 */
[----:B------:R-:W-:Y:S01]  /*22c0*/  FMNMX R17, RZ, R17, !PT ;  /* 0x00000011ff117209 */ /* 0x000fe20007800000 */
[----:B------:R-:W-:-:S04]  /*22d0*/  IMAD.MOV.U32 R0, RZ, RZ, 0x3f4ccccd ;  /* 0x3f4ccccdff007424 */ /* 0x000fc800078e00ff */
[----:B------:R-:W-:Y:S01]  /*22e0*/  FFMA R17, R17, R0, 0.20000000298023223877 ;  /* 0x3e4ccccd11117423 */ /* 0x000fe20000000000 */
[----:B------:R-:W-:Y:S02]  /*22f0*/  IMAD.MOV.U32 R0, RZ, RZ, 0x1 ;  /* 0x00000001ff007424 */ /* 0x000fe400078e00ff */
[----:B0-----:R-:W-:-:S04]  /*2300*/  IMAD.WIDE R4, R18, 0xc, R4 ;  /* 0x0000000c12047825 */ /* 0x001fc800078e0204 */
[----:B----4-:R-:W-:-:S04]  /*2310*/  IMAD.WIDE R6, R18, 0xc, R6 ;  /* 0x0000000c12067825 */ /* 0x010fc800078e0206 */
[----:B-----5:R-:W-:-:S04]  /*2320*/  IMAD.WIDE R8, R18, 0xc, R8 ;  /* 0x0000000c12087825 */ /* 0x020fc800078e0208 */
[C---:B--2---:R-:W-:Y:S01]  /*2330*/  FMUL R13, R17.reuse, R2 ;  /* 0x00000002110d7220 */ /* 0x044fe20000400000 */
[----:B-1----:R-:W-:Y:S01]  /*2340*/  IADD3 R2, P0, PT, R18, UR4, RZ ;  /* 0x0000000412027c10 */ /* 0x002fe2000ff1e0ff */
[----:B---3--:R-:W-:Y:S01]  /*2350*/  FMUL R11, R10, R17 ;  /* 0x000000110a0b7220 */ /* 0x008fe20000400000 */
[----:B------:R-:W-:Y:S02]  /*2360*/  FMUL R17, R17, R3 ;  /* 0x0000000311117220 */ /* 0x000fe40000400000 */
[----:B------:R-:W-:Y:S01]  /*2370*/  LEA.HI.X.SX32 R3, R18, UR5, 0x1, P0 ;  /* 0x0000000512037c11 */ /* 0x000fe200080f0eff */
[----:B------:R-:W-:Y:S04]  /*2380*/  STG.E desc[UR36][R4.64+0x4], R13 ;  /* 0x0000040d04007986 */ /* 0x000fe8000c101924 */
[----:B------:R-:W-:Y:S04]  /*2390*/  STG.E desc[UR36][R4.64], R11 ;  /* 0x0000000b04007986 */ /* 0x000fe8000c101924 */
[----:B------:R-:W-:Y:S04]  /*23a0*/  STG.E desc[UR36][R4.64+0x8], R17 ;  /* 0x0000081104007986 */ /* 0x000fe8000c101924 */
[----:B------:R-:W-:Y:S04]  /*23b0*/  STG.E.U8 desc[UR36][R2.64], R0 ;  /* 0x0000000002007986 */ /* 0x000fe8000c101124 */
[----:B------:R-:W-:Y:S04]  /*23c0*/  STG.E desc[UR36][R6.64], R27 ;  /* 0x0000001b06007986 */ /* 0x000fe8000c101924 */
[----:B------:R-:W-:Y:S04]  /*23d0*/  STG.E desc[UR36][R6.64+0x4], R26 ;  /* 0x0000041a06007986 */ /* 0x000fe8000c101924 */
[----:B------:R-:W-:Y:S04]  /*23e0*/  STG.E desc[UR36][R6.64+0x8], R24 ;  /* 0x0000081806007986 */ /* 0x000fe8000c101924 */
[----:B------:R-:W-:Y:S04]  /*23f0*/  STG.E desc[UR36][R8.64], R25 ;  /* 0x0000001908007986 */ /* 0x000fe8000c101924 */
[----:B------:R-:W-:Y:S04]  /*2400*/  STG.E desc[UR36][R8.64+0x4], R23 ;  /* 0x0000041708007986 */ /* 0x000fe8000c101924 */
[----:B------:R-:W-:Y:S01]  /*2410*/  STG.E desc[UR36][R8.64+0x8], R19 ;  /* 0x0000081308007986 */ /* 0x000fe2000c101924 */
[----:B------:R-:W-:Y:S05]  /*2420*/  EXIT ;  /* 0x000000000000794d */ /* 0x000fea0003800000 */
        .type           $_Z16cast_rays_kernelP4Vec3S0_S0_S0_7BVHDataiPfS0_PbS0_S0_i$_Z18intersect_bvh_nodeRK4Vec3S1_PS0_S2_RK7BVHDataiRfRS_S7_,@function
        .size           $_Z16cast_rays_kernelP4Vec3S0_S0_S0_7BVHDataiPfS0_PbS0_S0_i$_Z18intersect_bvh_nodeRK4Vec3S1_PS0_S2_RK7BVHDataiRfRS_S7_,($__internal_0_$__cuda_sm20_rcp_rn_f32_slowpath - $_Z16cast_rays_kernelP4Vec3S0_S0_S0_7BVHDataiPfS0_PbS0_S0_i$_Z18intersect_bvh_nodeRK4Vec3S1_PS0_S2_RK7BVHDataiRfRS_S7_)
$_Z16cast_rays_kernelP4Vec3S0_S0_S0_7BVHDataiPfS0_PbS0_S0_i$_Z18intersect_bvh_nodeRK4Vec3S1_PS0_S2_RK7BVHDataiRfRS_S7_:
[----:B------:R-:W-:-:S05]  /*2430*/  IADD3 R1, PT, PT, R1, -0xf0, RZ ;  /* 0xffffff1001017810 */ /* 0x000fca0007ffe0ff */
[----:B------:R-:W-:Y:S04]  /*2440*/  STL [R1+0xe8], R77 ;  /* 0x0000e84d01007387 */ /* 0x000fe80000100800 */
        /* <DEDUP_REMOVED lines=22> */
[----:B------:R0:W-:Y:S04]  /*25b0*/  STL [R1+0xc8], R61 ;  /* 0x0000c83d01007387 */ /* 0x0001e80000100800 */
[----:B------:R1:W-:Y:S04]  /*25c0*/  STL [R1+0xc4], R60 ;  /* 0x0000c43c01007387 */ /* 0x0003e80000100800 */
[----:B------:R2:W-:Y:S01]  /*25d0*/  STL [R1+0xc0], R55 ;  /* 0x0000c03701007387 */ /* 0x0005e20000100800 */
[----:B0-----:R-:W0:Y:S05]  /*25e0*/  BMOV.32.CLEAR R61, B10 ;  /* 0x000000000a3d7355 */ /* 0x001e2a0000100000 */
[----:B------:R3:W-:Y:S01]  /*25f0*/  STL [R1+0xbc], R54 ;  /* 0x0000bc3601007387 */ /* 0x0007e20000100800 */
[----:B-1----:R-:W1:Y:S05]  /*2600*/  BMOV.32.CLEAR R60, B9 ;  /* 0x00000000093c7355 */ /* 0x002e6a0000100000 */
[----:B------:R4:W-:Y:S01]  /*2610*/  STL [R1+0xb8], R53 ;  /* 0x0000b83501007387 */ /* 0x0009e20000100800 */
[----:B--2---:R-:W2:Y:S05]  /*2620*/  BMOV.32.CLEAR R55, B8 ;  /* 0x0000000008377355 */ /* 0x004eaa0000100000 */
[----:B---3--:R-:W3:Y:S05]  /*2630*/  BMOV.32.CLEAR R54, B7 ;  /* 0x0000000007367355 */ /* 0x008eea0000100000 */
[----:B----4-:R-:W4:Y:S05]  /*2640*/  BMOV.32.CLEAR R53, B6 ;  /* 0x0000000006357355 */ /* 0x010f2a0000100000 */
[----:B------:R5:W-:Y:S04]  /*2650*/  STL [R1+0xd8], R69 ;  /* 0x0000d84501007387 */ /* 0x000be80000100800 */
[----:B------:R0:W-:Y:S04]  /*2660*/  STL [R1+0xd4], R68 ;  /* 0x0000d44401007387 */ /* 0x0001e80000100800 */
[----:B------:R1:W-:Y:S01]  /*2670*/  STL [R1+0xd0], R63 ;  /* 0x0000d03f01007387 */ /* 0x0003e20000100800 */
[----:B-----5:R-:W-:-:S03]  /*2680*/  IMAD.MOV.U32 R69, RZ, RZ, R11 ;  /* 0x000000ffff457224 */ /* 0x020fc600078e000b */
[----:B------:R5:W-:Y:S01]  /*2690*/  STL [R1+0xcc], R62 ;  /* 0x0000cc3e01007387 */ /* 0x000be20000100800 */
[----:B0-----:R-:W-:-:S03]  /*26a0*/  MOV R68, R10 ;  /* 0x0000000a00447202 */ /* 0x001fc60000000f00 */
[----:B------:R0:W-:Y:S01]  /*26b0*/  STL [R1+0x9c], R38 ;  /* 0x00009c2601007387 */ /* 0x0001e20000100800 */
[----:B-1----:R-:W-:-:S03]  /*26c0*/  IMAD.MOV.U32 R63, RZ, RZ, R9 ;  /* 0x000000ffff3f7224 */ /* 0x002fc600078e0009 */
[----:B------:R1:W-:Y:S01]  /*26d0*/  STL [R1+0x6c], R22 ;  /* 0x00006c1601007387 */ /* 0x0003e20000100800 */
[----:B-----5:R-:W-:-:S03]  /*26e0*/  MOV R62, R8 ;  /* 0x00000008003e7202 */ /* 0x020fc60000000f00 */
[----:B------:R5:W-:Y:S01]  /*26f0*/  STL [R1+0x60], R19 ;  /* 0x0000601301007387 */ /* 0x000be20000100800 */
[----:B0-----:R-:W-:-:S03]  /*2700*/  IMAD.MOV.U32 R38, RZ, RZ, R14 ;  /* 0x000000ffff267224 */ /* 0x001fc600078e000e */
[----:B------:R0:W-:Y:S01]  /*2710*/  STL [R1+0x5c], R18 ;  /* 0x00005c1201007387 */ /* 0x0001e20000100800 */
[----:B-1----:R-:W-:-:S03]  /*2720*/  MOV R22, R4 ;  /* 0x0000000400167202 */ /* 0x002fc60000000f00 */
[----:B------:R1:W-:Y:S01]  /*2730*/  STL [R1+0x58], R17 ;  /* 0x0000581101007387 */ /* 0x0003e20000100800 */
[----:B-----5:R-:W-:-:S03]  /*2740*/  IMAD.MOV.U32 R19, RZ, RZ, R5 ;  /* 0x000000ffff137224 */ /* 0x020fc600078e0005 */
[----:B------:R5:W-:Y:S01]  /*2750*/  STL [R1+0x54], R16 ;  /* 0x0000541001007387 */ /* 0x000be20000100800 */
[----:B0-----:R-:W-:-:S03]  /*2760*/  MOV R18, R6 ;  /* 0x0000000600127202 */ /* 0x001fc60000000f00 */
[----:B------:R0:W-:Y:S01]  /*2770*/  STL [R1+0x50], R2 ;  /* 0x0000500201007387 */ /* 0x0001e20000100800 */
[----:B-1----:R-:W-:Y:S01]  /*2780*/  IMAD.MOV.U32 R17, RZ, RZ, R7 ;  /* 0x000000ffff117224 */ /* 0x002fe200078e0007 */
[----:B-----5:R-:W-:Y:S01]  /*2790*/  MOV R16, R12 ;  /* 0x0000000c00107202 */ /* 0x020fe20000000f00 */
[----:B0-----:R-:W-:Y:S01]  /*27a0*/  IMAD.MOV.U32 R2, RZ, RZ, R13 ;  /* 0x000000ffff027224 */ /* 0x001fe200078e000d */
[----:B------:R-:W0:Y:S01]  /*27b0*/  LDCU UR4, c[0x0][0x2f8] ;  /* 0x00005f00ff0477ac */ /* 0x000e220008000800 */
[----:B------:R-:W5:Y:S04]  /*27c0*/  LDL R39, [R1+0x100] ;  /* 0x0001000001277983 */ /* 0x000f680000100800 */
[----:B------:R-:W2:Y:S04]  /*27d0*/  LDL R44, [R1+0xf8] ;  /* 0x0000f800012c7983 */ /* 0x000ea80000100800 */
[----:B------:R-:W3:Y:S01]  /*27e0*/  LDL R45, [R1+0xf0] ;  /* 0x0000f000012d7983 */ /* 0x000ee20000100800 */
[----:B0-----:R-:W-:-:S05]  /*27f0*/  VIADD R36, R18, -UR4 ;  /* 0x8000000412247c36 */ /* 0x001fca0008000000 */
[----:B------:R-:W4:Y:S01]  /*2800*/  LDL R4, [R36] ;  /* 0x0000000024047983 */ /* 0x000f220000100800 */
[----:B------:R-:W-:-:S05]  /*2810*/  IADD3 R31, PT, PT, R16, -UR4, RZ ;  /* 0x80000004101f7c10 */ /* 0x000fca000fffe0ff */
[----:B------:R-:W3:Y:S04]  /*2820*/  LDL.64 R46, [R31] ;  /* 0x000000001f2e7983 */ /* 0x000ee80000100a00 */
[----:B------:R-:W3:Y:S01]  /*2830*/  LDL.64 R28, [R31+0x8] ;  /* 0x000008001f1c7983 */ /* 0x000ee20000100a00 */
[----:B------:R-:W0:Y:S01]  /*2840*/  LDCU UR5, c[0x0][0x2fc] ;  /* 0x00005f80ff0577ac */ /* 0x000e220008000800 */
[----:B------:R-:W-:-:S04]  /*2850*/  IADD3 R26, PT, PT, R1, 0x18, RZ ;  /* 0x00000018011a7810 */ /* 0x000fc80007ffe0ff */
[----:B------:R-:W-:Y:S01]  /*2860*/  IADD3 R26, P1, PT, R26, UR4, RZ ;  /* 0x000000041a1a7c10 */ /* 0x000fe2000ff3e0ff */
[----:B------:R-:W-:Y:S01]  /*2870*/  VIADD R37, R22, -UR4 ;  /* 0x8000000416257c36 */ /* 0x000fe20008000000 */
[----:B------:R-:W-:Y:S03]  /*2880*/  BSSY.RECONVERGENT B6, `(.L_x_37) ;  /* 0x0000014000067945 */ /* 0x000fe60003800200 */
[----:B0-----:R-:W-:Y:S01]  /*2890*/  IMAD.X R27, RZ, RZ, UR5, P1 ;  /* 0x00000005ff1b7e24 */ /* 0x001fe200088e06ff */
[----:B-----5:R-:W-:Y:S01]  /*28a0*/  IADD3 R39, PT, PT, R39, -UR4, RZ ;  /* 0x8000000427277c10 */ /* 0x020fe2000fffe0ff */
[----:B----4-:R-:W-:-:S05]  /*28b0*/  VIADD R0, R4, 0x1800000 ;  /* 0x0180000004007836 */ /* 0x010fca0000000000 */
[----:B------:R-:W-:-:S04]  /*28c0*/  LOP3.LUT R0, R0, 0x7f800000, RZ, 0xc0, !PT ;  /* 0x7f80000000007812 */ /* 0x000fc800078ec0ff */
[----:B------:R-:W-:Y:S01]  /*28d0*/  ISETP.GT.U32.AND P0, PT, R0, 0x1ffffff, PT ;  /* 0x01ffffff0000780c */ /* 0x000fe20003f04070 */
[----:B--2---:R-:W-:Y:S01]  /*28e0*/  VIADD R44, R44, -UR4 ;  /* 0x800000042c2c7c36 */ /* 0x004fe20008000000 */
[----:B---3--:R-:W-:Y:S01]  /*28f0*/  IADD3 R45, PT, PT, R45, -UR4, RZ ;  /* 0x800000042d2d7c10 */ /* 0x008fe2000fffe0ff */
[----:B------:R-:W-:-:S04]  /*2900*/  IMAD.WIDE R46, R38, 0xc, R46 ;  /* 0x0000000c262e7825 */ /* 0x000fc800078e022e */
[----:B------:R-:W-:-:S06]  /*2910*/  IMAD.WIDE R28, R38, 0xc, R28 ;  /* 0x0000000c261c7825 */ /* 0x000fcc00078e021c */
[----:B------:R-:W-:Y:S05]  /*2920*/  @P0 BRA `(.L_x_38) ;  /* 0x0000000000140947 */ /* 0x000fea0003800000 */
[----:B------:R-:W-:Y:S01]  /*2930*/  HFMA2 R21, -RZ, RZ, 0, 0 ;  /* 0x00000000ff157431 */ /* 0x000fe200000001ff */
[----:B------:R-:W-:-:S07]  /*2940*/  MOV R20, 0x2960 ;  /* 0x0000296000147802 */ /* 0x000fce0000000f00 */
[----:B------:R-:W-:Y:S05]  /*2950*/  CALL.REL.NOINC `($__internal_0_$__cuda_sm20_rcp_rn_f32_slowpath) ;  /* 0x0000001c00047944 */ /* 0x000fea0003c00000 */
[----:B------:R-:W-:Y:S01]  /*2960*/  IMAD.MOV.U32 R24, RZ, RZ, R4 ;  /* 0x000000ffff187224 */ /* 0x000fe200078e0004 */
[----:B------:R-:W-:Y:S06]  /*2970*/  BRA `(.L_x_39) ;  /* 0x0000000000107947 */ /* 0x000fec0003800000 */
.L_x_38:
[----:B------:R-:W0:Y:S02]  /*2980*/  MUFU.RCP R3, R4 ;  /* 0x0000000400037308 */ /* 0x000e240000001000 */
[----:B0-----:R-:W-:-:S04]  /*2990*/  FFMA R0, R4, R3, -1 ;  /* 0xbf80000004007423 */ /* 0x001fc80000000003 */
[----:B------:R-:W-:-:S04]  /*29a0*/  FADD.FTZ R0, -R0, -RZ ;  /* 0x800000ff00007221 */ /* 0x000fc80000010100 */
[----:B------:R-:W-:-:S07]  /*29b0*/  FFMA R24, R3, R0, R3 ;  /* 0x0000000003187223 */ /* 0x000fce0000000003 */
.L_x_39:
[----:B------:R-:W-:Y:S05]  /*29c0*/  BSYNC.RECONVERGENT B6 ;  /* 0x0000000000067941 */ /* 0x000fea0003800200 */
.L_x_37:
[----:B------:R-:W2:Y:S01]  /*29d0*/  LDL R4, [R36+0x4] ;  /* 0x0000040024047983 */ /* 0x000ea20000100800 */
[----:B------:R-:W-:Y:S01]  /*29e0*/  BSSY.RECONVERGENT B6, `(.L_x_40) ;  /* 0x000000e000067945 */ /* 0x000fe20003800200 */
[----:B--2---:R-:W-:-:S04]  /*29f0*/  IADD3 R0, PT, PT, R4, 0x1800000, RZ ;  /* 0x0180000004007810 */ /* 0x004fc80007ffe0ff */
[----:B------:R-:W-:-:S04]  /*2a00*/  LOP3.LUT R0, R0, 0x7f800000, RZ, 0xc0, !PT ;  /* 0x7f80000000007812 */ /* 0x000fc800078ec0ff */
[----:B------:R-:W-:-:S13]  /*2a10*/  ISETP.GT.U32.AND P0, PT, R0, 0x1ffffff, PT ;  /* 0x01ffffff0000780c */ /* 0x000fda0003f04070 */
[----:B------:R-:W-:Y:S05]  /*2a20*/  @P0 BRA `(.L_x_41) ;  /* 0x0000000000140947 */ /* 0x000fea0003800000 */
[----:B------:R-:W-:Y:S01]  /*2a30*/  MOV R20, 0x2a60 ;  /* 0x00002a6000147802 */ /* 0x000fe20000000f00 */
[----:B------:R-:W-:-:S07]  /*2a40*/  IMAD.MOV.U32 R21, RZ, RZ, 0x0 ;  /* 0x00000000ff157424 */ /* 0x000fce00078e00ff */
[----:B------:R-:W-:Y:S05]  /*2a50*/  CALL.REL.NOINC `($__internal_0_$__cuda_sm20_rcp_rn_f32_slowpath) ;  /* 0x0000001800c47944 */ /* 0x000fea0003c00000 */
[----:B------:R-:W-:Y:S01]  /*2a60*/  MOV R23, R4 ;  /* 0x0000000400177202 */ /* 0x000fe20000000f00 */
[----:B------:R-:W-:Y:S06]  /*2a70*/  BRA `(.L_x_42) ;  /* 0x0000000000107947 */ /* 0x000fec0003800000 */
.L_x_41:
[----:B------:R-:W0:Y:S02]  /*2a80*/  MUFU.RCP R23, R4 ;  /* 0x0000000400177308 */ /* 0x000e240000001000 */
[----:B0-----:R-:W-:-:S04]  /*2a90*/  FFMA R0, R4, R23, -1 ;  /* 0xbf80000004007423 */ /* 0x001fc80000000017 */
[----:B------:R-:W-:-:S04]  /*2aa0*/  FADD.FTZ R0, -R0, -RZ ;  /* 0x800000ff00007221 */ /* 0x000fc80000010100 */
[----:B------:R-:W-:-:S07]  /*2ab0*/  FFMA R23, R23, R0, R23 ;  /* 0x0000000017177223 */ /* 0x000fce0000000017 */
.L_x_42:
[----:B------:R-:W-:Y:S05]  /*2ac0*/  BSYNC.RECONVERGENT B6 ;  /* 0x0000000000067941 */ /* 0x000fea0003800200 */
.L_x_40:
[----:B------:R-:W2:Y:S01]  /*2ad0*/  LDL R4, [R36+0x8] ;  /* 0x0000080024047983 */ /* 0x000ea20000100800 */
[----:B------:R-:W0:Y:S01]  /*2ae0*/  LDC.64 R70, c[0x0][0x358] ;  /* 0x0000d600ff467b82 */ /* 0x000e220000000a00 */
[----:B------:R-:W-:Y:S01]  /*2af0*/  BSSY.RECONVERGENT B6, `(.L_x_43) ;  /* 0x000000d000067945 */ /* 0x000fe20003800200 */
[----:B--2---:R-:W-:-:S05]  /*2b00*/  VIADD R0, R4, 0x1800000 ;  /* 0x0180000004007836 */ /* 0x004fca0000000000 */
[----:B------:R-:W-:-:S04]  /*2b10*/  LOP3.LUT R0, R0, 0x7f800000, RZ, 0xc0, !PT ;  /* 0x7f80000000007812 */ /* 0x000fc800078ec0ff */
[----:B------:R-:W-:-:S13]  /*2b20*/  ISETP.GT.U32.AND P0, PT, R0, 0x1ffffff, PT ;  /* 0x01ffffff0000780c */ /* 0x000fda0003f04070 */
[----:B0-----:R-:W-:Y:S05]  /*2b30*/  @P0 BRA `(.L_x_44) ;  /* 0x0000000000100947 */ /* 0x001fea0003800000 */
[----:B------:R-:W-:Y:S01]  /*2b40*/  HFMA2 R21, -RZ, RZ, 0, 0 ;  /* 0x00000000ff157431 */ /* 0x000fe200000001ff */
[----:B------:R-:W-:-:S07]  /*2b50*/  MOV R20, 0x2b70 ;  /* 0x00002b7000147802 */ /* 0x000fce0000000f00 */
[----:B------:R-:W-:Y:S05]  /*2b60*/  CALL.REL.NOINC `($__internal_0_$__cuda_sm20_rcp_rn_f32_slowpath) ;  /* 0x0000001800807944 */ /* 0x000fea0003c00000 */
[----:B------:R-:W-:Y:S05]  /*2b70*/  BRA `(.L_x_45) ;  /* 0x0000000000107947 */ /* 0x000fea0003800000 */
.L_x_44:
[----:B------:R-:W0:Y:S02]  /*2b80*/  MUFU.RCP R3, R4 ;  /* 0x0000000400037308 */ /* 0x000e240000001000 */
[----:B0-----:R-:W-:-:S04]  /*2b90*/  FFMA R0, R4, R3, -1 ;  /* 0xbf80000004007423 */ /* 0x001fc80000000003 */
[----:B------:R-:W-:-:S04]  /*2ba0*/  FADD.FTZ R0, -R0, -RZ ;  /* 0x800000ff00007221 */ /* 0x000fc80000010100 */
[----:B------:R-:W-:-:S07]  /*2bb0*/  FFMA R4, R3, R0, R3 ;  /* 0x0000000003047223 */ /* 0x000fce0000000003 */
.L_x_45:
[----:B------:R-:W-:Y:S05]  /*2bc0*/  BSYNC.RECONVERGENT B6 ;  /* 0x0000000000067941 */ /* 0x000fea0003800200 */
.L_x_43:
[C---:B------:R-:W-:Y:S01]  /*2bd0*/  R2UR UR4, R70.reuse ;  /* 0x00000000460472ca */ /* 0x040fe200000e0000 */
[----:B------:R-:W2:Y:S01]  /*2be0*/  LDL R3, [R37] ;  /* 0x0000000025037983 */ /* 0x000ea20000100800 */
[C---:B------:R-:W-:Y:S02]  /*2bf0*/  R2UR UR5, R71.reuse ;  /* 0x00000000470572ca */ /* 0x040fe400000e0000 */
[C---:B------:R-:W-:Y:S01]  /*2c00*/  R2UR UR10, R70.reuse ;  /* 0x00000000460a72ca */ /* 0x040fe200000e0000 */
[----:B------:R-:W3:Y:S01]  /*2c10*/  LDL R7, [R37+0x4] ;  /* 0x0000040025077983 */ /* 0x000ee20000100800 */
[C---:B------:R-:W-:Y:S02]  /*2c20*/  R2UR UR11, R71.reuse ;  /* 0x00000000470b72ca */ /* 0x040fe400000e0000 */
[----:B------:R-:W-:Y:S01]  /*2c30*/  R2UR UR6, R70 ;  /* 0x00000000460672ca */ /* 0x000fe200000e0000 */
[----:B------:R-:W4:Y:S01]  /*2c40*/  LDL R9, [R37+0x8] ;  /* 0x0000080025097983 */ /* 0x000f220000100800 */
[----:B------:R-:W-:-:S02]  /*2c50*/  R2UR UR7, R71 ;  /* 0x00000000470772ca */ /* 0x000fc400000e0000 */
[C---:B------:R-:W-:Y:S02]  /*2c60*/  R2UR UR8, R70.reuse ;  /* 0x00000000460872ca */ /* 0x040fe400000e0000 */
[C---:B------:R-:W-:Y:S01]  /*2c70*/  R2UR UR9, R71.reuse ;  /* 0x00000000470972ca */ /* 0x040fe200000e0000 */
[----:B------:R-:W2:Y:S01]  /*2c80*/  LD.E R0, desc[UR4][R46.64] ;  /* 0x000000042e007980 */ /* 0x000ea2000c101900 */
[C---:B------:R-:W-:Y:S02]  /*2c90*/  R2UR UR12, R70.reuse ;  /* 0x00000000460c72ca */ /* 0x040fe400000e0000 */
[C---:B------:R-:W-:Y:S01]  /*2ca0*/  R2UR UR13, R71.reuse ;  /* 0x00000000470d72ca */ /* 0x040fe200000e0000 */
[----:B------:R-:W5:Y:S01]  /*2cb0*/  LD.E R10, desc[UR10][R28.64] ;  /* 0x0000000a1c0a7980 */ /* 0x000f62000c101900 */
[----:B------:R-:W-:Y:S02]  /*2cc0*/  R2UR UR14, R70 ;  /* 0x00000000460e72ca */ /* 0x000fe400000e0000 */
[----:B------:R-:W-:Y:S01]  /*2cd0*/  R2UR UR15, R71 ;  /* 0x00000000470f72ca */ /* 0x000fe200000e0000 */
[----:B------:R-:W3:Y:S04]  /*2ce0*/  LD.E R6, desc[UR6][R46.64+0x4] ;  /* 0x000004062e067980 */ /* 0x000ee8000c101900 */
[----:B------:R-:W4:Y:S04]  /*2cf0*/  LD.E R8, desc[UR8][R46.64+0x8] ;  /* 0x000008082e087980 */ /* 0x000f28000c101900 */
[----:B------:R-:W4:Y:S04]  /*2d00*/  LD.E R12, desc[UR12][R28.64+0x4] ;  /* 0x0000040c1c0c7980 */ /* 0x000f28000c101900 */
[----:B------:R-:W4:Y:S01]  /*2d10*/  LD.E R14, desc[UR14][R28.64+0x8] ;  /* 0x0000080e1c0e7980 */ /* 0x000f22000c101900 */
[----:B------:R-:W-:Y:S01]  /*2d20*/  BSSY.RECONVERGENT B10, `(.L_x_46) ;  /* 0x00001540000a7945 */ /* 0x000fe20003800200 */
[----:B------:R-:W-:Y:S01]  /*2d30*/  PRMT R52, RZ, 0x7610, R52 ;  /* 0x00007610ff347816 */ /* 0x000fe20000000034 */
[----:B--2---:R-:W-:Y:S01]  /*2d40*/  FADD R5, R0, -R3 ;  /* 0x8000000300057221 */ /* 0x004fe20000000000 */
[----:B-----5:R-:W-:-:S03]  /*2d50*/  FADD R3, -R3, R10 ;  /* 0x0000000a03037221 */ /* 0x020fc60000000100 */
[-C--:B------:R-:W-:Y:S01]  /*2d60*/  FMUL R5, R5, R24.reuse ;  /* 0x0000001805057220 */ /* 0x080fe20000400000 */
[----:B------:R-:W-:Y:S01]  /*2d70*/  FMUL R24, R3, R24 ;  /* 0x0000001803187220 */ /* 0x000fe20000400000 */
[----:B---3--:R-:W-:Y:S01]  /*2d80*/  FADD R6, R6, -R7 ;  /* 0x8000000706067221 */ /* 0x008fe20000000000 */
[----:B----4-:R-:W-:-:S03]  /*2d90*/  FADD R3, R8, -R9 ;  /* 0x8000000908037221 */ /* 0x010fc60000000000 */
[-C--:B------:R-:W-:Y:S01]  /*2da0*/  FMUL R6, R6, R23.reuse ;  /* 0x0000001706067220 */ /* 0x080fe20000400000 */
[----:B------:R-:W-:Y:S01]  /*2db0*/  FADD R12, -R7, R12 ;  /* 0x0000000c070c7221 */ /* 0x000fe20000000100 */
[-C--:B------:R-:W-:Y:S01]  /*2dc0*/  FMUL R3, R3, R4.reuse ;  /* 0x0000000403037220 */ /* 0x080fe20000400000 */
[----:B------:R-:W-:Y:S02]  /*2dd0*/  FADD R9, -R9, R14 ;  /* 0x0000000e09097221 */ /* 0x000fe40000000100 */
[----:B------:R-:W-:Y:S02]  /*2de0*/  FMUL R23, R12, R23 ;  /* 0x000000170c177220 */ /* 0x000fe40000400000 */
[----:B------:R-:W-:Y:S01]  /*2df0*/  FMUL R4, R9, R4 ;  /* 0x0000000409047220 */ /* 0x000fe20000400000 */
[----:B------:R-:W-:Y:S02]  /*2e00*/  FMNMX R0, R5, R24, !PT ;  /* 0x0000001805007209 */ /* 0x000fe40007800000 */
[----:B------:R-:W-:-:S02]  /*2e10*/  FMNMX R7, R6, R23, !PT ;  /* 0x0000001706077209 */ /* 0x000fc40007800000 */
[----:B------:R-:W-:Y:S02]  /*2e20*/  FMNMX R8, R3, R4, !PT ;  /* 0x0000000403087209 */ /* 0x000fe40007800000 */
[----:B------:R-:W-:Y:S02]  /*2e30*/  FMNMX R5, R5, R24, PT ;  /* 0x0000001805057209 */ /* 0x000fe40003800000 */
[----:B------:R-:W-:Y:S02]  /*2e40*/  FMNMX R6, R6, R23, PT ;  /* 0x0000001706067209 */ /* 0x000fe40003800000 */
[----:B------:R-:W-:Y:S02]  /*2e50*/  FMNMX R3, R3, R4, PT ;  /* 0x0000000403037209 */ /* 0x000fe40003800000 */
[----:B------:R-:W-:Y:S02]  /*2e60*/  FMNMX3 R0, R0, R7, R8, PT ;  /* 0x0000000700007276 */ /* 0x000fe40003800008 */
[----:B------:R-:W-:-:S02]  /*2e70*/  FMNMX3 R3, R5, R6, R3, !PT ;  /* 0x0000000605037276 */ /* 0x000fc40007800003 */
[----:B------:R-:W-:-:S04]  /*2e80*/  FSETP.GT.AND P0, PT, R0, RZ, PT ;  /* 0x000000ff0000720b */ /* 0x000fc80003f04000 */
[----:B------:R-:W-:-:S13]  /*2e90*/  FSETP.GTU.OR P0, PT, R3, R0, !P0 ;  /* 0x000000000300720b */ /* 0x000fda000470c400 */
[----:B------:R-:W-:Y:S05]  /*2ea0*/  @P0 BRA `(.L_x_47) ;  /* 0x0000001000ec0947 */ /* 0x000fea0003800000 */
[----:B------:R-:W2:Y:S01]  /*2eb0*/  LDL.64 R4, [R31+0x10] ;  /* 0x000010001f047983 */ /* 0x000ea20000100a00 */
[----:B------:R-:W-:Y:S02]  /*2ec0*/  R2UR UR4, R70 ;  /* 0x00000000460472ca */ /* 0x000fe400000e0000 */
[----:B------:R-:W-:Y:S01]  /*2ed0*/  R2UR UR5, R71 ;  /* 0x00000000470572ca */ /* 0x000fe200000e0000 */
[----:B--2---:R-:W-:-:S12]  /*2ee0*/  IMAD.WIDE R4, R38, 0x4, R4 ;  /* 0x0000000426047825 */ /* 0x004fd800078e0204 */
[----:B------:R-:W2:Y:S02]  /*2ef0*/  LD.E R14, desc[UR4][R4.64] ;  /* 0x00000004040e7980 */ /* 0x000ea4000c101900 */
[----:B--2---:R-:W-:-:S13]  /*2f00*/  ISETP.NE.AND P0, PT, R14, -0x1, PT ;  /* 0xffffffff0e00780c */ /* 0x004fda0003f05270 */
[----:B------:R-:W-:Y:S05]  /*2f10*/  @P0 BRA `(.L_x_48) ;  /* 0x0000000c00780947 */ /* 0x000fea0003800000 */
[----:B------:R-:W-:-:S05]  /*2f20*/  IMAD.MOV.U32 R0, RZ, RZ, 0x7f800000 ;  /* 0x7f800000ff007424 */ /* 0x000fca00078e00ff */
[----:B------:R0:W-:Y:S04]  /*2f30*/  STL [R45], R0 ;  /* 0x000000002d007387 */ /* 0x0001e80000100800 */
[----:B------:R-:W2:Y:S04]  /*2f40*/  LDL.64 R76, [R31+0x28] ;  /* 0x000028001f4c7983 */ /* 0x000ea80000100a00 */
[----:B------:R-:W3:Y:S01]  /*2f50*/  LDL.64 R2, [R31+0x20] ;  /* 0x000020001f027983 */ /* 0x000ee20000100a00 */
[----:B------:R-:W-:Y:S02]  /*2f60*/  R2UR UR4, R70 ;  /* 0x00000000460472ca */ /* 0x000fe400000e0000 */
[----:B------:R-:W-:-:S02]  /*2f70*/  R2UR UR5, R71 ;  /* 0x00000000470572ca */ /* 0x000fc400000e0000 */
[----:B------:R-:W-:Y:S02]  /*2f80*/  R2UR UR6, R70 ;  /* 0x00000000460672ca */ /* 0x000fe400000e0000 */
[----:B------:R-:W-:Y:S01]  /*2f90*/  R2UR UR7, R71 ;  /* 0x00000000470772ca */ /* 0x000fe200000e0000 */
[----:B--2---:R-:W-:-:S04]  /*2fa0*/  IMAD.WIDE R4, R38, 0x4, R76 ;  /* 0x0000000426047825 */ /* 0x004fc800078e024c */
[----:B---3--:R-:W-:-:S08]  /*2fb0*/  IMAD.WIDE R2, R38, 0x4, R2 ;  /* 0x0000000426027825 */ /* 0x008fd000078e0202 */
[----:B------:R-:W2:Y:S04]  /*2fc0*/  LD.E R4, desc[UR6][R4.64] ;  /* 0x0000000604047980 */ /* 0x000ea8000c101900 */
[----:B------:R-:W2:Y:S01]  /*2fd0*/  LD.E R47, desc[UR4][R2.64] ;  /* 0x00000004022f7980 */ /* 0x000ea2000c101900 */
[----:B------:R-:W-:Y:S01]  /*2fe0*/  BSSY.RECONVERGENT B9, `(.L_x_49) ;  /* 0x00000d0000097945 */ /* 0x000fe20003800200 */
[----:B--2---:R-:W-:-:S13]  /*2ff0*/  ISETP.GE.AND P0, PT, R47, R4, PT ;  /* 0x000000042f00720c */ /* 0x004fda0003f06270 */
[----:B0-----:R-:W-:Y:S05]  /*3000*/  @P0 BRA `(.L_x_50) ;  /* 0x0000000c00340947 */ /* 0x001fea0003800000 */
[----:B------:R0:W5:Y:S01]  /*3010*/  LDL R46, [R36] ;  /* 0x00000000242e7983 */ /* 0x0001620000100800 */
[----:B------:R-:W-:-:S07]  /*3020*/  PRMT R52, RZ, 0x7610, R52 ;  /* 0x00007610ff347816 */ /* 0x000fce0000000034 */
.L_x_67:
[C---:B------:R-:W-:Y:S01]  /*3030*/  R2UR UR14, R70.reuse ;  /* 0x00000000460e72ca */ /* 0x040fe200000e0000 */
[----:B------:R-:W-:Y:S01]  /*3040*/  IMAD R3, R47, 0x3, RZ ;  /* 0x000000032f037824 */ /* 0x000fe200078e02ff */
[----:B------:R-:W-:Y:S01]  /*3050*/  R2UR UR15, R71 ;  /* 0x00000000470f72ca */ /* 0x000fe200000e0000 */
[----:B------:R-:W2:Y:S01]  /*3060*/  LDL R18, [R36+0x8] ;  /* 0x0000080024127983 */ /* 0x000ea20000100800 */
[C---:B------:R-:W-:Y:S01]  /*3070*/  R2UR UR20, R70.reuse ;  /* 0x00000000461472ca */ /* 0x040fe200000e0000 */
[----:B------:R-:W-:Y:S01]  /*3080*/  IMAD.WIDE R2, R3, 0xc, R62 ;  /* 0x0000000c03027825 */ /* 0x000fe200078e023e */
[C---:B------:R-:W-:Y:S01]  /*3090*/  R2UR UR21, R71.reuse ;  /* 0x00000000471572ca */ /* 0x040fe200000e0000 */
[----:B------:R-:W3:Y:S01]  /*30a0*/  LDL R19, [R36+0x4] ;  /* 0x0000040024137983 */ /* 0x000ee20000100800 */
[----:B------:R-:W-:Y:S02]  /*30b0*/  R2UR UR6, R70 ;  /* 0x00000000460672ca */ /* 0x000fe400000e0000 */
[----:B------:R-:W-:-:S02]  /*30c0*/  R2UR UR7, R71 ;  /* 0x00000000470772ca */ /* 0x000fc400000e0000 */
[C---:B------:R-:W-:Y:S02]  /*30d0*/  R2UR UR10, R70.reuse ;  /* 0x00000000460a72ca */ /* 0x040fe400000e0000 */
[C---:B------:R-:W-:Y:S01]  /*30e0*/  R2UR UR11, R71.reuse ;  /* 0x00000000470b72ca */ /* 0x040fe200000e0000 */
[----:B------:R-:W4:Y:S01]  /*30f0*/  LDG.E R26, desc[UR14][R2.64+0x8] ;  /* 0x0000080e021a7981 */ /* 0x000f22000c1e1900 */
[C---:B------:R-:W-:Y:S02]  /*3100*/  R2UR UR16, R70.reuse ;  /* 0x00000000461072ca */ /* 0x040fe400000e0000 */
[C---:B------:R-:W-:Y:S01]  /*3110*/  R2UR UR17, R71.reuse ;  /* 0x00000000471172ca */ /* 0x040fe200000e0000 */
[----:B------:R-:W4:Y:S01]  /*3120*/  LDG.E R5, desc[UR20][R2.64+0x20] ;  /* 0x0000201402057981 */ /* 0x000f22000c1e1900 */
[C---:B------:R-:W-:Y:S02]  /*3130*/  R2UR UR18, R70.reuse ;  /* 0x00000000461272ca */ /* 0x040fe400000e0000 */
[----:B------:R-:W-:Y:S01]  /*3140*/  R2UR UR19, R71 ;  /* 0x00000000471372ca */ /* 0x000fe200000e0000 */
[----:B------:R-:W2:Y:S01]  /*3150*/  LDG.E R29, desc[UR6][R2.64] ;  /* 0x00000006021d7981 */ /* 0x000ea2000c1e1900 */
[----:B------:R-:W-:-:S02]  /*3160*/  R2UR UR8, R70 ;  /* 0x00000000460872ca */ /* 0x000fc400000e0000 */
[C---:B------:R-:W-:Y:S01]  /*3170*/  R2UR UR9, R71.reuse ;  /* 0x00000000470972ca */ /* 0x040fe200000e0000 */
[----:B------:R-:W3:Y:S01]  /*3180*/  LDG.E R28, desc[UR10][R2.64+0x4] ;  /* 0x0000040a021c7981 */ /* 0x000ee2000c1e1900 */
[C---:B------:R-:W-:Y:S02]  /*3190*/  R2UR UR4, R70.reuse ;  /* 0x00000000460472ca */ /* 0x040fe400000e0000 */
[C---:B------:R-:W-:Y:S01]  /*31a0*/  R2UR UR5, R71.reuse ;  /* 0x00000000470572ca */ /* 0x040fe200000e0000 */
[----:B------:R-:W2:Y:S01]  /*31b0*/  LDG.E R24, desc[UR16][R2.64+0x18] ;  /* 0x0000181002187981 */ /* 0x000ea2000c1e1900 */
[----:B------:R-:W-:Y:S02]  /*31c0*/  R2UR UR12, R70 ;  /* 0x00000000460c72ca */ /* 0x000fe400000e0000 */
[----:B------:R-:W-:Y:S01]  /*31d0*/  R2UR UR13, R71 ;  /* 0x00000000470d72ca */ /* 0x000fe200000e0000 */
[----:B------:R-:W3:Y:S04]  /*31e0*/  LDG.E R23, desc[UR18][R2.64+0x1c] ;  /* 0x00001c1202177981 */ /* 0x000ee8000c1e1900 */
[----:B------:R-:W3:Y:S04]  /*31f0*/  LDG.E R27, desc[UR8][R2.64+0x10] ;  /* 0x00001008021b7981 */ /* 0x000ee8000c1e1900 */
[----:B------:R-:W3:Y:S04]  /*3200*/  LDG.E R30, desc[UR4][R2.64+0xc] ;  /* 0x00000c04021e7981 */ /* 0x000ee8000c1e1900 */
[----:B------:R1:W3:Y:S01]  /*3210*/  LDG.E R25, desc[UR12][R2.64+0x14] ;  /* 0x0000140c02197981 */ /* 0x0002e2000c1e1900 */
[----:B------:R-:W-:Y:S01]  /*3220*/  BSSY.RECONVERGENT B8, `(.L_x_51) ;  /* 0x00000a4000087945 */ /* 0x000fe20003800200 */
[----:B----4-:R-:W-:-:S04]  /*3230*/  FADD R22, -R26, R5 ;  /* 0x000000051a167221 */ /* 0x010fc80000000100 */
[----:B-----5:R-:W-:Y:S01]  /*3240*/  FMUL R5, R46, R22 ;  /* 0x000000162e057220 */ /* 0x020fe20000400000 */
[----:B--2---:R-:W-:Y:S01]  /*3250*/  FADD R24, -R29, R24 ;  /* 0x000000181d187221 */ /* 0x004fe20000000100 */
[----:B---3--:R-:W-:-:S03]  /*3260*/  FADD R23, -R28, R23 ;  /* 0x000000171c177221 */ /* 0x008fc60000000100 */
[CC--:B------:R-:W-:Y:S01]  /*3270*/  FFMA R16, R24.reuse, R18.reuse, -R5 ;  /* 0x0000001218107223 */ /* 0x0c0fe20000000805 */
[----:B------:R-:W-:Y:S01]  /*3280*/  FADD R27, R27, -R28 ;  /* 0x8000001c1b1b7221 */ /* 0x000fe20000000000 */
[----:B------:R-:W-:Y:S01]  /*3290*/  FMUL R17, R23, R18 ;  /* 0x0000001217117220 */ /* 0x000fe20000400000 */
[-C--:B------:R-:W-:Y:S01]  /*32a0*/  FMUL R5, R24, R19.reuse ;  /* 0x0000001318057220 */ /* 0x080fe20000400000 */
[----:B------:R-:W-:Y:S02]  /*32b0*/  FADD R30, R30, -R29 ;  /* 0x8000001d1e1e7221 */ /* 0x000fe40000000000 */
[----:B------:R-:W-:Y:S01]  /*32c0*/  FFMA R17, R22, R19, -R17 ;  /* 0x0000001316117223 */ /* 0x000fe20000000811 */
[----:B-1----:R-:W-:Y:S01]  /*32d0*/  FMUL R3, R27, R16 ;  /* 0x000000101b037220 */ /* 0x002fe20000400000 */
[----:B------:R-:W-:Y:S01]  /*32e0*/  FFMA R2, R46, R23, -R5 ;  /* 0x000000172e027223 */ /* 0x000fe20000000805 */
[----:B------:R-:W-:Y:S02]  /*32f0*/  FADD R25, R25, -R26 ;  /* 0x8000001a19197221 */ /* 0x000fe40000000000 */
[----:B------:R-:W-:-:S04]  /*3300*/  FFMA R4, R30, R17, R3 ;  /* 0x000000111e047223 */ /* 0x000fc80000000003 */
[----:B------:R-:W-:-:S05]  /*3310*/  FFMA R4, R25, R2, R4 ;  /* 0x0000000219047223 */ /* 0x000fca0000000004 */
[----:B------:R-:W-:-:S13]  /*3320*/  FSETP.GEU.AND P0, PT, |R4|, 9.9999999747524270788e-07, PT ;  /* 0x358637bd0400780b */ /* 0x000fda0003f0e200 */
[----:B------:R-:W-:Y:S05]  /*3330*/  @!P0 BRA `(.L_x_52) ;  /* 0x0000000800488947 */ /* 0x000fea0003800000 */
[----:B------:R-:W-:Y:S01]  /*3340*/  IADD3 R0, PT, PT, R4, 0x1800000, RZ ;  /* 0x0180000004007810 */ /* 0x000fe20007ffe0ff */
[----:B------:R-:W-:Y:S03]  /*3350*/  BSSY.RECONVERGENT B6, `(.L_x_53) ;  /* 0x000000c000067945 */ /* 0x000fe60003800200 */
[----:B------:R-:W-:-:S04]  /*3360*/  LOP3.LUT R0, R0, 0x7f800000, RZ, 0xc0, !PT ;  /* 0x7f80000000007812 */ /* 0x000fc800078ec0ff */
[----:B------:R-:W-:-:S13]  /*3370*/  ISETP.GT.U32.AND P0, PT, R0, 0x1ffffff, PT ;  /* 0x01ffffff0000780c */ /* 0x000fda0003f04070 */
[----:B------:R-:W-:Y:S05]  /*3380*/  @P0 BRA `(.L_x_54) ;  /* 0x0000000000100947 */ /* 0x000fea0003800000 */
[----:B------:R-:W-:Y:S01]  /*3390*/  MOV R20, 0x33c0 ;  /* 0x000033c000147802 */ /* 0x000fe20000000f00 */
[----:B------:R-:W-:-:S07]  /*33a0*/  IMAD.MOV.U32 R21, RZ, RZ, 0x0 ;  /* 0x00000000ff157424 */ /* 0x000fce00078e00ff */
[----:B0-----:R-:W-:Y:S05]  /*33b0*/  CALL.REL.NOINC `($__internal_0_$__cuda_sm20_rcp_rn_f32_slowpath) ;  /* 0x00000010006c7944 */ /* 0x001fea0003c00000 */
[----:B------:R-:W-:Y:S05]  /*33c0*/  BRA `(.L_x_55) ;  /* 0x0000000000107947 */ /* 0x000fea0003800000 */
.L_x_54:
[----:B------:R-:W1:Y:S02]  /*33d0*/  MUFU.RCP R3, R4 ;  /* 0x0000000400037308 */ /* 0x000e640000001000 */
[----:B-1----:R-:W-:-:S04]  /*33e0*/  FFMA R0, R4, R3, -1 ;  /* 0xbf80000004007423 */ /* 0x002fc80000000003 */
[----:B------:R-:W-:-:S04]  /*33f0*/  FADD.FTZ R0, -R0, -RZ ;  /* 0x800000ff00007221 */ /* 0x000fc80000010100 */
[----:B------:R-:W-:-:S07]  /*3400*/  FFMA R4, R3, R0, R3 ;  /* 0x0000000003047223 */ /* 0x000fce0000000003 */
.L_x_55:
[----:B------:R-:W-:Y:S05]  /*3410*/  BSYNC.RECONVERGENT B6 ;  /* 0x0000000000067941 */ /* 0x000fea0003800200 */
.L_x_53:
[----:B------:R-:W2:Y:S04]  /*3420*/  LDL R3, [R37+0x4] ;  /* 0x0000040025037983 */ /* 0x000ea80000100800 */
[----:B------:R-:W3:Y:S04]  /*3430*/  LDL R0, [R37] ;  /* 0x0000000025007983 */ /* 0x000ee80000100800 */
[----:B------:R-:W4:Y:S01]  /*3440*/  LDL R5, [R37+0x8] ;  /* 0x0000080025057983 */ /* 0x000f220000100800 */
[----:B--2---:R-:W-:Y:S01]  /*3450*/  FADD R7, -R28, R3 ;  /* 0x000000031c077221 */ /* 0x004fe20000000100 */
[----:B---3--:R-:W-:-:S03]  /*3460*/  FADD R6, -R29, R0 ;  /* 0x000000001d067221 */ /* 0x008fc60000000100 */
[----:B------:R-:W-:Y:S01]  /*3470*/  FMUL R16, R16, R7 ;  /* 0x0000000710107220 */ /* 0x000fe20000400000 */
[----:B----4-:R-:W-:-:S03]  /*3480*/  FADD R26, -R26, R5 ;  /* 0x000000051a1a7221 */ /* 0x010fc60000000100 */
[----:B------:R-:W-:-:S04]  /*3490*/  FFMA R17, R17, R6, R16 ;  /* 0x0000000611117223 */ /* 0x000fc80000000010 */
[----:B------:R-:W-:-:S04]  /*34a0*/  FFMA R17, R2, R26, R17 ;  /* 0x0000001a02117223 */ /* 0x000fc80000000011 */
[----:B------:R-:W-:-:S05]  /*34b0*/  FMUL R8, R17, R4 ;  /* 0x0000000411087220 */ /* 0x000fca0000400000 */
[----:B------:R-:W-:-:S04]  /*34c0*/  FSETP.GT.AND P0, PT, R8, 1, PT ;  /* 0x3f8000000800780b */ /* 0x000fc80003f04000 */
[----:B------:R-:W-:-:S13]  /*34d0*/  FSETP.LT.OR P0, PT, R8, RZ, P0 ;  /* 0x000000ff0800720b */ /* 0x000fda0000701400 */
[----:B------:R-:W-:Y:S05]  /*34e0*/  @P0 BRA `(.L_x_52) ;  /* 0x0000000400dc0947 */ /* 0x000fea0003800000 */
[----:B------:R-:W-:Y:S01]  /*34f0*/  FMUL R3, R25, R6 ;  /* 0x0000000619037220 */ /* 0x000fe20000400000 */
[-C--:B------:R-:W-:Y:S01]  /*3500*/  FMUL R0, R27, R26.reuse ;  /* 0x0000001a1b007220 */ /* 0x080fe20000400000 */
[CC--:B------:R-:W-:Y:S02]  /*3510*/  FMUL R2, R30.reuse, R7.reuse ;  /* 0x000000071e027220 */ /* 0x0c0fe40000400000 */
[----:B------:R-:W-:Y:S01]  /*3520*/  FFMA R26, R30, R26, -R3 ;  /* 0x0000001a1e1a7223 */ /* 0x000fe20000000803 */
[----:B------:R-:W-:Y:S01]  /*3530*/  FFMA R7, R25, R7, -R0 ;  /* 0x0000000719077223 */ /* 0x000fe20000000800 */
[----:B------:R-:W-:Y:S02]  /*3540*/  FFMA R2, R27, R6, -R2 ;  /* 0x000000061b027223 */ /* 0x000fe40000000802 */
[----:B------:R-:W-:-:S04]  /*3550*/  FMUL R19, R19, R26 ;  /* 0x0000001a13137220 */ /* 0x000fc80000400000 */
[----:B------:R-:W-:-:S04]  /*3560*/  FFMA R19, R46, R7, R19 ;  /* 0x000000072e137223 */ /* 0x000fc80000000013 */
[----:B------:R-:W-:-:S04]  /*3570*/  FFMA R19, R18, R2, R19 ;  /* 0x0000000212137223 */ /* 0x000fc80000000013 */
[----:B------:R-:W-:-:S04]  /*3580*/  FMUL R19, R19, R4 ;  /* 0x0000000413137220 */ /* 0x000fc80000400000 */
[----:B------:R-:W-:-:S05]  /*3590*/  FADD R0, R8, R19 ;  /* 0x0000001308007221 */ /* 0x000fca0000000000 */
[----:B------:R-:W-:-:S04]  /*35a0*/  FSETP.GT.AND P0, PT, R0, 1, PT ;  /* 0x3f8000000000780b */ /* 0x000fc80003f04000 */
[----:B------:R-:W-:-:S13]  /*35b0*/  FSETP.LT.OR P0, PT, R19, RZ, P0 ;  /* 0x000000ff1300720b */ /* 0x000fda0000701400 */
[----:B------:R-:W-:Y:S05]  /*35c0*/  @P0 BRA `(.L_x_52) ;  /* 0x0000000400a40947 */ /* 0x000fea0003800000 */
[----:B------:R-:W-:-:S04]  /*35d0*/  FMUL R3, R23, R26 ;  /* 0x0000001a17037220 */ /* 0x000fc80000400000 */
[----:B------:R-:W-:-:S04]  /*35e0*/  FFMA R3, R24, R7, R3 ;  /* 0x0000000718037223 */ /* 0x000fc80000000003 */
[----:B------:R-:W-:-:S04]  /*35f0*/  FFMA R3, R22, R2, R3 ;  /* 0x0000000216037223 */ /* 0x000fc80000000003 */
[----:B------:R-:W-:-:S05]  /*3600*/  FMUL R2, R3, R4 ;  /* 0x0000000403027220 */ /* 0x000fca0000400000 */
[----:B------:R-:W-:-:S13]  /*3610*/  FSETP.GEU.AND P0, PT, R2, 9.9999999747524270788e-07, PT ;  /* 0x358637bd0200780b */ /* 0x000fda0003f0e000 */
[----:B------:R-:W-:Y:S05]  /*3620*/  @!P0 BRA `(.L_x_52) ;  /* 0x00000004008c8947 */ /* 0x000fea0003800000 */
[C---:B------:R-:W-:Y:S01]  /*3630*/  FMUL R4, R30.reuse, R22 ;  /* 0x000000161e047220 */ /* 0x040fe20000400000 */
[-C--:B------:R-:W-:Y:S01]  /*3640*/  FMUL R0, R25, R23.reuse ;  /* 0x0000001719007220 */ /* 0x080fe20000400000 */
[-C--:B------:R-:W-:Y:S01]  /*3650*/  FMUL R3, R27, R24.reuse ;  /* 0x000000181b037220 */ /* 0x080fe20000400000 */
[----:B------:R-:W-:Y:S01]  /*3660*/  BSSY.RECONVERGENT B6, `(.L_x_56) ;  /* 0x0000014000067945 */ /* 0x000fe20003800200 */
[----:B------:R-:W-:Y:S01]  /*3670*/  FFMA R25, R25, R24, -R4 ;  /* 0x0000001819197223 */ /* 0x000fe20000000804 */
[----:B------:R-:W-:Y:S01]  /*3680*/  FFMA R27, R27, R22, -R0 ;  /* 0x000000161b1b7223 */ /* 0x000fe20000000800 */
[----:B------:R-:W-:Y:S02]  /*3690*/  FFMA R23, R30, R23, -R3 ;  /* 0x000000171e177223 */ /* 0x000fe40000000803 */
[----:B------:R-:W-:-:S04]  /*36a0*/  FMUL R0, R25, R25 ;  /* 0x0000001919007220 */ /* 0x000fc80000400000 */
[----:B------:R-:W-:-:S04]  /*36b0*/  FFMA R0, R27, R27, R0 ;  /* 0x0000001b1b007223 */ /* 0x000fc80000000000 */
[----:B------:R-:W-:-:S04]  /*36c0*/  FFMA R4, R23, R23, R0 ;  /* 0x0000001717047223 */ /* 0x000fc80000000000 */
[----:B------:R1:W2:Y:S01]  /*36d0*/  MUFU.RSQ R5, R4 ;  /* 0x0000000400057308 */ /* 0x0002a20000001400 */
[----:B------:R-:W-:-:S04]  /*36e0*/  IADD3 R0, PT, PT, R4, -0xd000000, RZ ;  /* 0xf300000004007810 */ /* 0x000fc80007ffe0ff */
[----:B------:R-:W-:-:S13]  /*36f0*/  ISETP.GT.U32.AND P0, PT, R0, 0x727fffff, PT ;  /* 0x727fffff0000780c */ /* 0x000fda0003f04070 */
[----:B-12---:R-:W-:Y:S05]  /*3700*/  @!P0 BRA `(.L_x_57) ;  /* 0x0000000000148947 */ /* 0x006fea0003800000 */
[----:B------:R-:W-:Y:S01]  /*3710*/  MOV R20, 0x3740 ;  /* 0x0000374000147802 */ /* 0x000fe20000000f00 */
[----:B------:R-:W-:-:S07]  /*3720*/  IMAD.MOV.U32 R21, RZ, RZ, 0x0 ;  /* 0x00000000ff157424 */ /* 0x000fce00078e00ff */
[----:B0-----:R-:W-:Y:S05]  /*3730*/  CALL.REL.NOINC `($__internal_1_$__cuda_sm20_sqrt_rn_f32_slowpath) ;  /* 0x0000001000647944 */ /* 0x001fea0003c00000 */
[----:B------:R-:W-:Y:S01]  /*3740*/  MOV R16, R4 ;  /* 0x0000000400107202 */ /* 0x000fe20000000f00 */
[----:B------:R-:W-:Y:S06]  /*3750*/  BRA `(.L_x_58) ;  /* 0x0000000000107947 */ /* 0x000fec0003800000 */
.L_x_57:
[----:B------:R-:W-:Y:S01]  /*3760*/  FMUL.FTZ R3, R4, R5 ;  /* 0x0000000504037220 */ /* 0x000fe20000410000 */
[----:B------:R-:W-:-:S03]  /*3770*/  FMUL.FTZ R16, R5, 0.5 ;  /* 0x3f00000005107820 */ /* 0x000fc60000410000 */
[----:B------:R-:W-:-:S04]  /*3780*/  FFMA R4, -R3, R3, R4 ;  /* 0x0000000303047223 */ /* 0x000fc80000000104 */
[----:B------:R-:W-:-:S07]  /*3790*/  FFMA R16, R4, R16, R3 ;  /* 0x0000001004107223 */ /* 0x000fce0000000003 */
.L_x_58:
[----:B------:R-:W-:Y:S05]  /*37a0*/  BSYNC.RECONVERGENT B6 ;  /* 0x0000000000067941 */ /* 0x000fea0003800200 */
.L_x_56:
[----:B------:R-:W-:Y:S01]  /*37b0*/  FSETP.GT.AND P0, PT, R16, RZ, PT ;  /* 0x000000ff1000720b */ /* 0x000fe20003f04000 */
[----:B------:R-:W-:-:S12]  /*37c0*/  BSSY.RECONVERGENT B7, `(.L_x_59) ;  /* 0x0000032000077945 */ /* 0x000fd80003800200 */
[----:B------:R-:W-:Y:S05]  /*37d0*/  @!P0 BRA `(.L_x_60) ;  /* 0x0000000000c08947 */ /* 0x000fea0003800000 */
[----:B------:R-:W1:Y:S01]  /*37e0*/  MUFU.RCP R3, R16 ;  /* 0x0000001000037308 */ /* 0x000e620000001000 */
[----:B------:R-:W-:Y:S07]  /*37f0*/  BSSY.RECONVERGENT B6, `(.L_x_61) ;  /* 0x000000d000067945 */ /* 0x000fee0003800200 */
[----:B------:R-:W2:Y:S01]  /*3800*/  FCHK P0, R27, R16 ;  /* 0x000000101b007302 */ /* 0x000ea20000000000 */
[----:B-1----:R-:W-:-:S04]  /*3810*/  FFMA R0, R3, -R16, 1 ;  /* 0x3f80000003007423 */ /* 0x002fc80000000810 */
[----:B------:R-:W-:-:S04]  /*3820*/  FFMA R0, R3, R0, R3 ;  /* 0x0000000003007223 */ /* 0x000fc80000000003 */
[----:B------:R-:W-:-:S04]  /*3830*/  FFMA R3, R27, R0, RZ ;  /* 0x000000001b037223 */ /* 0x000fc800000000ff */
[----:B------:R-:W-:-:S04]  /*3840*/  FFMA R4, R3, -R16, R27 ;  /* 0x8000001003047223 */ /* 0x000fc8000000001b */
[----:B------:R-:W-:Y:S01]  /*3850*/  FFMA R4, R0, R4, R3 ;  /* 0x0000000400047223 */ /* 0x000fe20000000003 */
[----:B--2---:R-:W-:Y:S06]  /*3860*/  @!P0 BRA `(.L_x_62) ;  /* 0x0000000000148947 */ /* 0x004fec0003800000 */
[----:B------:R-:W-:Y:S01]  /*3870*/  IMAD.MOV.U32 R4, RZ, RZ, R27 ;  /* 0x000000ffff047224 */ /* 0x000fe200078e001b */
[----:B------:R-:W-:Y:S01]  /*3880*/  MOV R5, R16 ;  /* 0x0000001000057202 */ /* 0x000fe20000000f00 */
[----:B------:R-:W-:Y:S01]  /*3890*/  IMAD.MOV.U32 R21, RZ, RZ, 0x0 ;  /* 0x00000000ff157424 */ /* 0x000fe200078e00ff */
[----:B------:R-:W-:-:S07]  /*38a0*/  MOV R20, 0x38c0 ;  /* 0x000038c000147802 */ /* 0x000fce0000000f00 */
[----:B0-----:R-:W-:Y:S05]  /*38b0*/  CALL.REL.NOINC `($__internal_2_$__cuda_sm3x_div_rn_noftz_f32_slowpath) ;  /* 0x0000001000707944 */ /* 0x001fea0003c00000 */
.L_x_62:
[----:B------:R-:W-:Y:S05]  /*38c0*/  BSYNC.RECONVERGENT B6 ;  /* 0x0000000000067941 */ /* 0x000fea0003800200 */
.L_x_61:
[----:B------:R-:W1:Y:S01]  /*38d0*/  MUFU.RCP R3, R16 ;  /* 0x0000001000037308 */ /* 0x000e620000001000 */
[----:B------:R-:W-:Y:S01]  /*38e0*/  BSSY.RECONVERGENT B6, `(.L_x_63) ;  /* 0x000000e000067945 */ /* 0x000fe20003800200 */
[----:B------:R-:W-:-:S06]  /*38f0*/  MOV R27, R4 ;  /* 0x00000004001b7202 */ /* 0x000fcc0000000f00 */
        /* <DEDUP_REMOVED lines=12> */
.L_x_64:
[----:B------:R-:W-:Y:S05]  /*39c0*/  BSYNC.RECONVERGENT B6 ;  /* 0x0000000000067941 */ /* 0x000fea0003800200 */
.L_x_63:
        /* <DEDUP_REMOVED lines=15> */
.L_x_66:
[----:B------:R-:W-:Y:S05]  /*3ac0*/  BSYNC.RECONVERGENT B6 ;  /* 0x0000000000067941 */ /* 0x000fea0003800200 */
.L_x_65:
[----:B------:R-:W-:-:S07]  /*3ad0*/  MOV R23, R4 ;  /* 0x0000000400177202 */ /* 0x000fce0000000f00 */
.L_x_60:
[----:B------:R-:W-:Y:S05]  /*3ae0*/  BSYNC.RECONVERGENT B7 ;  /* 0x0000000000077941 */ /* 0x000fea0003800200 */
.L_x_59:
[----:B------:R-:W2:Y:S02]  /*3af0*/  LDL R3, [R45] ;  /* 0x000000002d037983 */ /* 0x000ea40000100800 */
[----:B--2---:R-:W-:-:S13]  /*3b00*/  FSETP.GEU.AND P0, PT, R2, R3, PT ;  /* 0x000000030200720b */ /* 0x004fda0003f0e000 */
[C---:B------:R-:W-:Y:S01]  /*3b10*/  @!P0 R2UR UR4, R70.reuse ;  /* 0x00000000460482ca */ /* 0x040fe200000e0000 */
[----:B------:R-:W-:Y:S01]  /*3b20*/  @!P0 IMAD.WIDE R4, R47, 0xc, R68 ;  /* 0x0000000c2f048825 */ /* 0x000fe200078e0244 */
[C---:B------:R-:W-:Y:S02]  /*3b30*/  @!P0 R2UR UR5, R71.reuse ;  /* 0x00000000470582ca */ /* 0x040fe400000e0000 */
[C---:B------:R-:W-:Y:S02]  /*3b40*/  @!P0 R2UR UR6, R70.reuse ;  /* 0x00000000460682ca */ /* 0x040fe400000e0000 */
[C---:B------:R-:W-:Y:S02]  /*3b50*/  @!P0 R2UR UR7, R71.reuse ;  /* 0x00000000470782ca */ /* 0x040fe400000e0000 */
[----:B------:R-:W-:Y:S02]  /*3b60*/  @!P0 R2UR UR8, R70 ;  /* 0x00000000460882ca */ /* 0x000fe400000e0000 */
[----:B------:R-:W-:-:S05]  /*3b70*/  @!P0 R2UR UR9, R71 ;  /* 0x00000000470982ca */ /* 0x000fca00000e0000 */
[----:B------:R-:W2:Y:S04]  /*3b80*/  @!P0 LDG.E R0, desc[UR4][R4.64] ;  /* 0x0000000404008981 */ /* 0x000ea8000c1e1900 */
[----:B------:R-:W3:Y:S04]  /*3b90*/  @!P0 LDG.E R6, desc[UR6][R4.64+0x4] ;  /* 0x0000040604068981 */ /* 0x000ee8000c1e1900 */
[----:B------:R-:W4:Y:S04]  /*3ba0*/  @!P0 LDG.E R8, desc[UR8][R4.64+0x8] ;  /* 0x0000080804088981 */ /* 0x000f28000c1e1900 */
[----:B------:R1:W-:Y:S04]  /*3bb0*/  @!P0 STL [R45], R2 ;  /* 0x000000022d008387 */ /* 0x0003e80000100800 */
[----:B------:R1:W-:Y:S04]  /*3bc0*/  @!P0 STL [R44], R27 ;  /* 0x0000001b2c008387 */ /* 0x0003e80000100800 */
[----:B------:R1:W-:Y:S04]  /*3bd0*/  @!P0 STL [R44+0x4], R25 ;  /* 0x000004192c008387 */ /* 0x0003e80000100800 */
[----:B------:R1:W-:Y:S04]  /*3be0*/  @!P0 STL [R44+0x8], R23 ;  /* 0x000008172c008387 */ /* 0x0003e80000100800 */
[----:B--2---:R1:W-:Y:S04]  /*3bf0*/  @!P0 STL [R39], R0 ;  /* 0x0000000027008387 */ /* 0x0043e80000100800 */
[----:B---3--:R1:W-:Y:S04]  /*3c00*/  @!P0 STL [R39+0x4], R6 ;  /* 0x0000040627008387 */ /* 0x0083e80000100800 */
[----:B----4-:R1:W-:Y:S04]  /*3c10*/  @!P0 STL [R39+0x8], R8 ;  /* 0x0000080827008387 */ /* 0x0103e80000100800 */
[----:B------:R1:W5:Y:S04]  /*3c20*/  @!P0 LDL R46, [R36] ;  /* 0x00000000242e8983 */ /* 0x0003680000100800 */
[----:B------:R1:W5:Y:S01]  /*3c30*/  @!P0 LDL.64 R76, [R31+0x28] ;  /* 0x000028001f4c8983 */ /* 0x0003620000100a00 */
[----:B------:R-:W-:-:S05]  /*3c40*/  IMAD.MOV.U32 R3, RZ, RZ, 0x1 ;  /* 0x00000001ff037424 */ /* 0x000fca00078e00ff */
[----:B------:R-:W-:-:S07]  /*3c50*/  @!P0 PRMT R52, R3, 0x7610, R52 ;  /* 0x0000761003348816 */ /* 0x000fce0000000034 */
.L_x_52:
[----:B------:R-:W-:Y:S05]  /*3c60*/  BSYNC.RECONVERGENT B8 ;  /* 0x0000000000087941 */ /* 0x000fea0003800200 */
.L_x_51:
[----:B------:R-:W-:Y:S01]  /*3c70*/  R2UR UR4, R70 ;  /* 0x00000000460472ca */ /* 0x000fe200000e0000 */
[----:B-1---5:R-:W-:Y:S01]  /*3c80*/  IMAD.WIDE R2, R38, 0x4, R76 ;  /* 0x0000000426027825 */ /* 0x022fe200078e024c */
[----:B------:R-:W-:-:S13]  /*3c90*/  R2UR UR5, R71 ;  /* 0x00000000470572ca */ /* 0x000fda00000e0000 */
[----:B------:R-:W2:Y:S01]  /*3ca0*/  LD.E R2, desc[UR4][R2.64] ;  /* 0x0000000402027980 */ /* 0x000ea2000c101900 */
[----:B------:R-:W-:-:S04]  /*3cb0*/  IADD3 R47, PT, PT, R47, 0x1, RZ ;  /* 0x000000012f2f7810 */ /* 0x000fc80007ffe0ff */
[----:B--2---:R-:W-:-:S13]  /*3cc0*/  ISETP.GE.AND P0, PT, R47, R2, PT ;  /* 0x000000022f00720c */ /* 0x004fda0003f06270 */
[----:B------:R-:W-:Y:S05]  /*3cd0*/  @!P0 BRA `(.L_x_67) ;  /* 0xfffffff000d48947 */ /* 0x000fea000383ffff */
.L_x_50:
[----:B------:R-:W-:Y:S05]  /*3ce0*/  BSYNC.RECONVERGENT B9 ;  /* 0x0000000000097941 */ /* 0x000fea0003800200 */
.L_x_49:
[----:B------:R-:W-:Y:S05]  /*3cf0*/  BRA `(.L_x_47) ;  /* 0x0000000400587947 */ /* 0x000fea0003800000 */
.L_x_48:
[----:B------:R-:W-:Y:S01]  /*3d00*/  STL.64 [R1], R26 ;  /* 0x0000001a01007387 */ /* 0x000fe20000100a00 */
[C---:B------:R-:W-:Y:S01]  /*3d10*/  IADD3 R6, P0, PT, R26.reuse, 0x8, RZ ;  /* 0x000000081a067810 */ /* 0x040fe20007f1e0ff */
[----:B------:R-:W-:Y:S01]  /*3d20*/  IMAD.MOV.U32 R4, RZ, RZ, 0x7f800000 ;  /* 0x7f800000ff047424 */ /* 0x000fe200078e00ff */
[----:B------:R-:W-:Y:S01]  /*3d30*/  IADD3 R8, P1, PT, R26, 0x20, RZ ;  /* 0x000000201a087810 */ /* 0x000fe20007f3e0ff */
[----:B------:R-:W-:Y:S01]  /*3d40*/  STL.64 [R1+0x20], RZ ;  /* 0x000020ff01007387 */ /* 0x000fe20000100a00 */
[----:B------:R-:W-:Y:S01]  /*3d50*/  MOV R5, 0x7f800000 ;  /* 0x7f80000000057802 */ /* 0x000fe20000000f00 */
[----:B------:R-:W-:Y:S01]  /*3d60*/  IMAD.X R7, RZ, RZ, R27, P0 ;  /* 0x000000ffff077224 */ /* 0x000fe200000e061b */
[----:B------:R-:W-:Y:S01]  /*3d70*/  IADD3.X R9, PT, PT, RZ, R27, RZ, P1, !PT ;  /* 0x0000001bff097210 */ /* 0x000fe20000ffe4ff */
[----:B------:R-:W-:Y:S01]  /*3d80*/  STL.64 [R1+0x28], RZ ;  /* 0x000028ff01007387 */ /* 0x000fe20000100a00 */
[----:B------:R-:W-:Y:S01]  /*3d90*/  IMAD.MOV.U32 R10, RZ, RZ, R68 ;  /* 0x000000ffff0a7224 */ /* 0x000fe200078e0044 */
[----:B------:R-:W-:Y:S01]  /*3da0*/  MOV R11, R69 ;  /* 0x00000045000b7202 */ /* 0x000fe20000000f00 */
[----:B------:R-:W-:Y:S01]  /*3db0*/  IMAD.MOV.U32 R12, RZ, RZ, R16 ;  /* 0x000000ffff0c7224 */ /* 0x000fe200078e0010 */
[----:B------:R-:W-:Y:S01]  /*3dc0*/  STL.64 [R1+0x30], RZ ;  /* 0x000030ff01007387 */ /* 0x000fe20000100a00 */
[----:B------:R-:W-:Y:S01]  /*3dd0*/  MOV R13, R2 ;  /* 0x00000002000d7202 */ /* 0x000fe20000000f00 */
[----:B------:R-:W-:Y:S01]  /*3de0*/  IMAD.MOV.U32 R21, RZ, RZ, 0x0 ;  /* 0x00000000ff157424 */ /* 0x000fe200078e00ff */
[----:B------:R-:W-:Y:S01]  /*3df0*/  MOV R20, 0x3ed0 ;  /* 0x00003ed000147802 */ /* 0x000fe20000000f00 */
[----:B------:R-:W-:Y:S04]  /*3e00*/  STL.64 [R1+0x38], RZ ;  /* 0x000038ff01007387 */ /* 0x000fe80000100a00 */
[----:B------:R-:W-:Y:S04]  /*3e10*/  STL.64 [R1+0x40], RZ ;  /* 0x000040ff01007387 */ /* 0x000fe80000100a00 */
[----:B------:R-:W-:Y:S04]  /*3e20*/  STL.64 [R1+0x48], RZ ;  /* 0x000048ff01007387 */ /* 0x000fe80000100a00 */
[----:B------:R0:W-:Y:S04]  /*3e30*/  STL.64 [R1+0x18], R4 ;  /* 0x0000180401007387 */ /* 0x0001e80000100a00 */
[----:B------:R1:W-:Y:S04]  /*3e40*/  STL.64 [R1+0x8], R6 ;  /* 0x0000080601007387 */ /* 0x0003e80000100a00 */
[----:B------:R2:W-:Y:S01]  /*3e50*/  STL.64 [R1+0x10], R8 ;  /* 0x0000100801007387 */ /* 0x0005e20000100a00 */
[----:B0-----:R-:W-:Y:S01]  /*3e60*/  IMAD.MOV.U32 R4, RZ, RZ, R22 ;  /* 0x000000ffff047224 */ /* 0x001fe200078e0016 */
[----:B------:R-:W-:Y:S01]  /*3e70*/  MOV R5, R19 ;  /* 0x0000001300057202 */ /* 0x000fe20000000f00 */
[----:B-1----:R-:W-:Y:S01]  /*3e80*/  IMAD.MOV.U32 R6, RZ, RZ, R18 ;  /* 0x000000ffff067224 */ /* 0x002fe200078e0012 */
[----:B------:R-:W-:Y:S01]  /*3e90*/  MOV R7, R17 ;  /* 0x0000001100077202 */ /* 0x000fe20000000f00 */
[----:B--2---:R-:W-:Y:S01]  /*3ea0*/  IMAD.MOV.U32 R8, RZ, RZ, R62 ;  /* 0x000000ffff087224 */ /* 0x004fe200078e003e */
[----:B------:R-:W-:-:S07]  /*3eb0*/  MOV R9, R63 ;  /* 0x0000003f00097202 */ /* 0x000fce0000000f00 */
[----:B------:R-:W-:Y:S05]  /*3ec0*/  CALL.REL.NOINC `($_Z16cast_rays_kernelP4Vec3S0_S0_S0_7BVHDataiPfS0_PbS0_S0_i$_Z18intersect_bvh_nodeRK4Vec3S1_PS0_S2_RK7BVHDataiRfRS_S7_) ;  /* 0xffffffe400587944 */ /* 0x000fea0003c3ffff */
[----:B------:R-:W2:Y:S01]  /*3ed0*/  LDL.64 R14, [R31+0x18] ;  /* 0x000018001f0e7983 */ /* 0x000ea20000100a00 */
[----:B------:R-:W-:Y:S02]  /*3ee0*/  R2UR UR4, R70 ;  /* 0x00000000460472ca */ /* 0x000fe400000e0000 */
[----:B------:R-:W-:Y:S02]  /*3ef0*/  R2UR UR5, R71 ;  /* 0x00000000470572ca */ /* 0x000fe400000e0000 */
[C---:B------:R-:W-:Y:S02]  /*3f00*/  IADD3 R24, P1, PT, R26.reuse, 0x14, RZ ;  /* 0x000000141a187810 */ /* 0x040fe40007f3e0ff */
[C---:B------:R-:W-:Y:S02]  /*3f10*/  IADD3 R12, P0, PT, R26.reuse, 0x4, RZ ;  /* 0x000000041a0c7810 */ /* 0x040fe40007f1e0ff */
[----:B------:R-:W-:Y:S01]  /*3f20*/  IADD3 R26, P2, PT, R26, 0x2c, RZ ;  /* 0x0000002c1a1a7810 */ /* 0x000fe20007f5e0ff */
[----:B------:R-:W-:Y:S01]  /*3f30*/  IMAD.X R25, RZ, RZ, R27, P1 ;  /* 0x000000ffff197224 */ /* 0x000fe200008e061b */
[----:B------:R-:W-:-:S02]  /*3f40*/  IADD3.X R13, PT, PT, RZ, R27, RZ, P0, !PT ;  /* 0x0000001bff0d7210 */ /* 0x000fc400007fe4ff */
[----:B------:R-:W-:Y:S01]  /*3f50*/  IADD3.X R27, PT, PT, RZ, R27, RZ, P2, !PT ;  /* 0x0000001bff1b7210 */ /* 0x000fe200017fe4ff */
[----:B------:R-:W-:Y:S02]  /*3f60*/  HFMA2 R21, -RZ, RZ, 0, 0 ;  /* 0x00000000ff157431 */ /* 0x000fe400000001ff */
[----:B------:R-:W-:Y:S01]  /*3f70*/  IMAD.MOV.U32 R23, RZ, RZ, R4 ;  /* 0x000000ffff177224 */ /* 0x000fe200078e0004 */
[----:B------:R-:W-:Y:S01]  /*3f80*/  MOV R5, R19 ;  /* 0x0000001300057202 */ /* 0x000fe20000000f00 */
[----:B------:R-:W-:Y:S01]  /*3f90*/  IMAD.MOV.U32 R6, RZ, RZ, R18 ;  /* 0x000000ffff067224 */ /* 0x000fe200078e0012 */
[----:B------:R-:W-:Y:S01]  /*3fa0*/  MOV R7, R17 ;  /* 0x0000001100077202 */ /* 0x000fe20000000f00 */
[----:B------:R-:W-:Y:S01]  /*3fb0*/  IMAD.MOV.U32 R8, RZ, RZ, R62 ;  /* 0x000000ffff087224 */ /* 0x000fe200078e003e */
[----:B------:R-:W-:Y:S01]  /*3fc0*/  MOV R9, R63 ;  /* 0x0000003f00097202 */ /* 0x000fe20000000f00 */
[----:B------:R-:W-:Y:S01]  /*3fd0*/  IMAD.MOV.U32 R10, RZ, RZ, R68 ;  /* 0x000000ffff0a7224 */ /* 0x000fe200078e0044 */
[----:B------:R-:W-:Y:S01]  /*3fe0*/  MOV R11, R69 ;  /* 0x00000045000b7202 */ /* 0x000fe20000000f00 */
[----:B------:R-:W-:Y:S01]  /*3ff0*/  IMAD.MOV.U32 R4, RZ, RZ, R22 ;  /* 0x000000ffff047224 */ /* 0x000fe200078e0016 */
[----:B------:R-:W-:Y:S01]  /*4000*/  MOV R20, 0x4090 ;  /* 0x0000409000147802 */ /* 0x000fe20000000f00 */
[----:B--2---:R-:W-:-:S06]  /*4010*/  IMAD.WIDE R14, R38, 0x4, R14 ;  /* 0x00000004260e7825 */ /* 0x004fcc00078e020e */
[----:B------:R0:W5:Y:S04]  /*4020*/  LD.E R14, desc[UR4][R14.64] ;  /* 0x000000040e0e7980 */ /* 0x000168000c101900 */
[----:B------:R-:W-:Y:S04]  /*4030*/  STL.64 [R1+0x8], R24 ;  /* 0x0000081801007387 */ /* 0x000fe80000100a00 */
[----:B------:R-:W-:Y:S04]  /*4040*/  STL.64 [R1+0x10], R26 ;  /* 0x0000101a01007387 */ /* 0x000fe80000100a00 */
[----:B------:R1:W-:Y:S02]  /*4050*/  STL.64 [R1], R12 ;  /* 0x0000000c01007387 */ /* 0x0003e40000100a00 */
[----:B-1----:R-:W-:Y:S01]  /*4060*/  IMAD.MOV.U32 R12, RZ, RZ, R16 ;  /* 0x000000ffff0c7224 */ /* 0x002fe200078e0010 */
[----:B0-----:R-:W-:-:S07]  /*4070*/  MOV R13, R2 ;  /* 0x00000002000d7202 */ /* 0x001fce0000000f00 */
[----:B-----5:R-:W-:Y:S05]  /*4080*/  CALL.REL.NOINC `($_Z16cast_rays_kernelP4Vec3S0_S0_S0_7BVHDataiPfS0_PbS0_S0_i$_Z18intersect_bvh_nodeRK4Vec3S1_PS0_S2_RK7BVHDataiRfRS_S7_) ;  /* 0xffffffe000e87944 */ /* 0x020fea0003c3ffff */
[----:B------:R-:W-:-:S13]  /*4090*/  LOP3.LUT P0, RZ, R23, 0xff, R4, 0xc8, !PT ;  /* 0x000000ff17ff7812 */ /* 0x000fda000780c804 */
[----:B------:R-:W-:Y:S05]  /*40a0*/  @!P0 BRA `(.L_x_47) ;  /* 0x00000000006c8947 */ /* 0x000fea0003800000 */
[----:B------:R-:W2:Y:S02]  /*40b0*/  LDL.64 R12, [R1+0x18] ;  /* 0x00001800010c7983 */ /* 0x000ea40000100a00 */
[----:B--2---:R-:W-:-:S13]  /*40c0*/  FSETP.GEU.AND P0, PT, R12, R13, PT ;  /* 0x0000000d0c00720b */ /* 0x004fda0003f0e000 */
[----:B------:R-:W-:Y:S04]  /*40d0*/  @!P0 STL [R45], R12 ;  /* 0x0000000c2d008387 */ /* 0x000fe80000100800 */
[----:B------:R-:W2:Y:S04]  /*40e0*/  @!P0 LDL.64 R2, [R1+0x20] ;  /* 0x0000200001028983 */ /* 0x000ea80000100a00 */
[----:B------:R-:W3:Y:S04]  /*40f0*/  @!P0 LDL R5, [R1+0x28] ;  /* 0x0000280001058983 */ /* 0x000ee80000100800 */
[----:B--2---:R-:W-:Y:S04]  /*4100*/  @!P0 STL [R44], R2 ;  /* 0x000000022c008387 */ /* 0x004fe80000100800 */
[----:B------:R-:W-:Y:S04]  /*4110*/  @!P0 STL [R44+0x4], R3 ;  /* 0x000004032c008387 */ /* 0x000fe80000100800 */
[----:B---3--:R-:W-:Y:S04]  /*4120*/  @!P0 STL [R44+0x8], R5 ;  /* 0x000008052c008387 */ /* 0x008fe80000100800 */
[----:B------:R-:W2:Y:S04]  /*4130*/  @!P0 LDL.64 R6, [R1+0x38] ;  /* 0x0000380001068983 */ /* 0x000ea80000100a00 */
[----:B------:R-:W3:Y:S04]  /*4140*/  @!P0 LDL R0, [R1+0x40] ;  /* 0x0000400001008983 */ /* 0x000ee80000100800 */
[----:B--2---:R-:W-:Y:S04]  /*4150*/  @!P0 STL [R39], R6 ;  /* 0x0000000627008387 */ /* 0x004fe80000100800 */
[----:B------:R-:W-:Y:S04]  /*4160*/  @!P0 STL [R39+0x4], R7 ;  /* 0x0000040727008387 */ /* 0x000fe80000100800 */
[----:B---3--:R0:W-:Y:S04]  /*4170*/  @!P0 STL [R39+0x8], R0 ;  /* 0x0000080027008387 */ /* 0x0081e80000100800 */
[----:B------:R1:W-:Y:S04]  /*4180*/  @P0 STL [R45], R13 ;  /* 0x0000000d2d000387 */ /* 0x0003e80000100800 */
[----:B------:R-:W2:Y:S04]  /*4190*/  @P0 LDL R9, [R1+0x2c] ;  /* 0x00002c0001090983 */ /* 0x000ea80000100800 */
[----:B------:R-:W3:Y:S04]  /*41a0*/  @P0 LDL.64 R10, [R1+0x30] ;  /* 0x00003000010a0983 */ /* 0x000ee80000100a00 */
[----:B--2---:R1:W-:Y:S04]  /*41b0*/  @P0 STL [R44], R9 ;  /* 0x000000092c000387 */ /* 0x0043e80000100800 */
[----:B---3--:R1:W-:Y:S04]  /*41c0*/  @P0 STL [R44+0x4], R10 ;  /* 0x0000040a2c000387 */ /* 0x0083e80000100800 */
[----:B------:R1:W-:Y:S04]  /*41d0*/  @P0 STL [R44+0x8], R11 ;  /* 0x0000080b2c000387 */ /* 0x0003e80000100800 */
[----:B------:R-:W2:Y:S04]  /*41e0*/  @P0 LDL R2, [R1+0x44] ;  /* 0x0000440001020983 */ /* 0x000ea80000100800 */
[----:B------:R-:W3:Y:S01]  /*41f0*/  @P0 LDL.64 R4, [R1+0x48] ;  /* 0x0000480001040983 */ /* 0x000ee20000100a00 */
[----:B------:R-:W-:Y:S01]  /*4200*/  IMAD.MOV.U32 R52, RZ, RZ, 0x1 ;  /* 0x00000001ff347424 */ /* 0x000fe200078e00ff */
[----:B0-----:R-:W-:-:S04]  /*4210*/  MOV R0, 0x1 ;  /* 0x0000000100007802 */ /* 0x001fc80000000f00 */
[----:B------:R-:W-:Y:S01]  /*4220*/  @P0 PRMT R52, R0, 0x7610, R52 ;  /* 0x0000761000340816 */ /* 0x000fe20000000034 */
[----:B--2---:R1:W-:Y:S04]  /*4230*/  @P0 STL [R39], R2 ;  /* 0x0000000227000387 */ /* 0x0043e80000100800 */
[----:B---3--:R1:W-:Y:S04]  /*4240*/  @P0 STL [R39+0x4], R4 ;  /* 0x0000040427000387 */ /* 0x0083e80000100800 */
[----:B------:R1:W-:Y:S02]  /*4250*/  @P0 STL [R39+0x8], R5 ;  /* 0x0000080527000387 */ /* 0x0003e40000100800 */
.L_x_47:
[----:B------:R-:W-:Y:S05]  /*4260*/  BSYNC.RECONVERGENT B10 ;  /* 0x00000000000a7941 */ /* 0x000fea0003800200 */
.L_x_46:
[----:B------:R-:W2:Y:S01]  /*4270*/  LDL R20, [R1+0x64] ;  /* 0x0000640001147983 */ /* 0x000ea20000100800 */
[----:B-1----:R-:W-:Y:S01]  /*4280*/  LOP3.LUT R4, R52, 0xffff, RZ, 0xc0, !PT ;  /* 0x0000ffff34047812 */ /* 0x002fe200078ec0ff */
[----:B------:R1:W-:Y:S05]  /*4290*/  BMOV.32 B6, R53 ;  /* 0x0000003506007356 */ /* 0x0003ea0000000000 */
[----:B------:R-:W2:Y:S01]  /*42a0*/  LDL R21, [R1+0x68] ;  /* 0x0000680001157983 */ /* 0x000ea20000100800 */
[----:B------:R3:W-:Y:S05]  /*42b0*/  BMOV.32 B7, R54 ;  /* 0x0000003607007356 */ /* 0x0007ea0000000000 */
[----:B------:R4:W-:Y:S05]  /*42c0*/  BMOV.32 B8, R55 ;  /* 0x0000003708007356 */ /* 0x0009ea0000000000 */
[----:B------:R5:W-:Y:S05]  /*42d0*/  BMOV.32 B9, R60 ;  /* 0x0000003c09007356 */ /* 0x000bea0000000000 */
[----:B------:R5:W-:Y:S05]  /*42e0*/  BMOV.32 B10, R61 ;  /* 0x0000003d0a007356 */ /* 0x000bea0000000000 */
[----:B------:R-:W2:Y:S01]  /*42f0*/  LDL R2, [R1+0x50] ;  /* 0x0000500001027983 */ /* 0x000ea20000100800 */
[----:B------:R-:W-:-:S03]  /*4300*/  PRMT R4, R4, 0x8880, RZ ;  /* 0x0000888004047816 */ /* 0x000fc600000000ff */
[----:B------:R-:W2:Y:S04]  /*4310*/  LDL R16, [R1+0x54] ;  /* 0x0000540001107983 */ /* 0x000ea80000100800 */
        /* <DEDUP_REMOVED lines=13> */
[----:B0-----:R-:W2:Y:S04]  /*43f0*/  LDL R36, [R1+0x94] ;  /* 0x0000940001247983 */ /* 0x001ea80000100800 */
        /* <DEDUP_REMOVED lines=8> */
[----:B-1----:R-:W2:Y:S04]  /*4480*/  LDL R53, [R1+0xb8] ;  /* 0x0000b80001357983 */ /* 0x002ea80000100800 */
[----:B---3--:R-:W2:Y:S04]  /*4490*/  LDL R54, [R1+0xbc] ;  /* 0x0000bc0001367983 */ /* 0x008ea80000100800 */
[----:B----4-:R-:W2:Y:S04]  /*44a0*/  LDL R55, [R1+0xc0] ;  /* 0x0000c00001377983 */ /* 0x010ea80000100800 */
[----:B-----5:R-:W2:Y:S04]  /*44b0*/  LDL R60, [R1+0xc4] ;  /* 0x0000c400013c7983 */ /* 0x020ea80000100800 */
        /* <DEDUP_REMOVED lines=8> */
[----:B------:R0:W2:Y:S02]  /*4540*/  LDL R77, [R1+0xe8] ;  /* 0x0000e800014d7983 */ /* 0x0000a40000100800 */
[----:B0-----:R-:W-:Y:S01]  /*4550*/  VIADD R1, R1, 0xf0 ;  /* 0x000000f001017836 */ /* 0x001fe20000000000 */
[----:B--2---:R-:W-:Y:S06]  /*4560*/  RET.REL.NODEC R20 `(_Z16cast_rays_kernelP4Vec3S0_S0_S0_7BVHDataiPfS0_PbS0_S0_i) ;  /* 0xffffffb814a47950 */ /* 0x004fec0003c3ffff */
        .weak           $__internal_0_$__cuda_sm20_rcp_rn_f32_slowpath
        .type           $__internal_0_$__cuda_sm20_rcp_rn_f32_slowpath,@function
        .size           $__internal_0_$__cuda_sm20_rcp_rn_f32_slowpath,($__internal_1_$__cuda_sm20_sqrt_rn_f32_slowpath - $__internal_0_$__cuda_sm20_rcp_rn_f32_slowpath)
$__internal_0_$__cuda_sm20_rcp_rn_f32_slowpath:
[----:B------:R-:W-:-:S05]  /*4570*/  IADD3 R1, PT, PT, R1, -0x8, RZ ;  /* 0xfffffff801017810 */ /* 0x000fca0007ffe0ff */
[----:B------:R0:W-:Y:S01]  /*4580*/  STL [R1], R2 ;  /* 0x0000000201007387 */ /* 0x0001e20000100800 */
[----:B------:R-:W-:Y:S01]  /*4590*/  IMAD.SHL.U32 R0, R4, 0x2, RZ ;  /* 0x0000000204007824 */ /* 0x000fe200078e00ff */
[----:B------:R-:W-:Y:S04]  /*45a0*/  BSSY.RECONVERGENT B0, `(.L_x_68) ;  /* 0x000002f000007945 */ /* 0x000fe80003800200 */
[----:B------:R-:W-:-:S04]  /*45b0*/  SHF.R.U32.HI R8, RZ, 0x18, R0 ;  /* 0x00000018ff087819 */ /* 0x000fc80000011600 */
[----:B------:R-:W-:-:S13]  /*45c0*/  ISETP.NE.U32.AND P0, PT, R8, RZ, PT ;  /* 0x000000ff0800720c */ /* 0x000fda0003f05070 */
[----:B0-----:R-:W-:Y:S05]  /*45d0*/  @P0 BRA `(.L_x_69) ;  /* 0x0000000000240947 */ /* 0x001fea0003800000 */
[----:B------:R-:W-:-:S13]  /*45e0*/  ISETP.NE.AND P0, PT, R0, RZ, PT ;  /* 0x000000ff0000720c */ /* 0x000fda0003f05270 */
[----:B------:R-:W-:Y:S02]  /*45f0*/  @P0 FFMA R2, R4, 1.84467440737095516160e+19, RZ ;  /* 0x5f80000004020823 */ /* 0x000fe400000000ff */
[----:B------:R-:W-:Y:S08]  /*4600*/  @!P0 MUFU.RCP R4, R4 ;  /* 0x0000000400048308 */ /* 0x000ff00000001000 */
[----:B------:R-:W0:Y:S02]  /*4610*/  @P0 MUFU.RCP R3, R2 ;  /* 0x0000000200030308 */ /* 0x000e240000001000 */
[----:B0-----:R-:W-:-:S04]  /*4620*/  @P0 FFMA R0, R2, R3, -1 ;  /* 0xbf80000002000423 */ /* 0x001fc80000000003 */
[----:B------:R-:W-:-:S04]  /*4630*/  @P0 FADD.FTZ R0, -R0, -RZ ;  /* 0x800000ff00000221 */ /* 0x000fc80000010100 */
[----:B------:R-:W-:-:S04]  /*4640*/  @P0 FFMA R0, R3, R0, R3 ;  /* 0x0000000003000223 */ /* 0x000fc80000000003 */
[----:B------:R-:W-:Y:S01]  /*4650*/  @P0 FFMA R4, R0, 1.84467440737095516160e+19, RZ ;  /* 0x5f80000000040823 */ /* 0x000fe200000000ff */
[----:B------:R-:W-:Y:S06]  /*4660*/  BRA `(.L_x_70) ;  /* 0x0000000000887947 */ /* 0x000fec0003800000 */
.L_x_69:
[----:B------:R-:W-:-:S04]  /*4670*/  IADD3 R10, PT, PT, R8, -0xfd, RZ ;  /* 0xffffff03080a7810 */ /* 0x000fc80007ffe0ff */
[----:B------:R-:W-:-:S13]  /*4680*/  ISETP.GT.U32.AND P0, PT, R10, 0x1, PT ;  /* 0x000000010a00780c */ /* 0x000fda0003f04070 */
[----:B------:R-:W-:Y:S05]  /*4690*/  @P0 BRA `(.L_x_71) ;  /* 0x0000000000780947 */ /* 0x000fea0003800000 */
[----:B------:R-:W-:Y:S01]  /*46a0*/  LOP3.LUT R0, R4, 0x7fffff, RZ, 0xc0, !PT ;  /* 0x007fffff04007812 */ /* 0x000fe200078ec0ff */
[----:B------:R-:W-:-:S03]  /*46b0*/  IMAD.MOV.U32 R7, RZ, RZ, 0x3 ;  /* 0x00000003ff077424 */ /* 0x000fc600078e00ff */
[----:B------:R-:W-:Y:S02]  /*46c0*/  LOP3.LUT R0, R0, 0x3f800000, RZ, 0xfc, !PT ;  /* 0x3f80000000007812 */ /* 0x000fe400078efcff */
[----:B------:R-:W-:Y:S02]  /*46d0*/  SHF.L.U32 R7, R7, R10, RZ ;  /* 0x0000000a07077219 */ /* 0x000fe400000006ff */
[----:B------:R-:W0:Y:S02]  /*46e0*/  MUFU.RCP R3, R0 ;  /* 0x0000000000037308 */ /* 0x000e240000001000 */
[----:B0-----:R-:W-:-:S04]  /*46f0*/  FFMA R2, R0, R3, -1 ;  /* 0xbf80000000027423 */ /* 0x001fc80000000003 */
[----:B------:R-:W-:-:S04]  /*4700*/  FADD.FTZ R2, -R2, -RZ ;  /* 0x800000ff02027221 */ /* 0x000fc80000010100 */
[CCC-:B------:R-:W-:Y:S01]  /*4710*/  FFMA.RM R5, R3.reuse, R2.reuse, R3.reuse ;  /* 0x0000000203057223 */ /* 0x1c0fe20000004003 */
[----:B------:R-:W-:-:S04]  /*4720*/  FFMA.RP R6, R3, R2, R3 ;  /* 0x0000000203067223 */ /* 0x000fc80000008003 */
[C---:B------:R-:W-:Y:S02]  /*4730*/  LOP3.LUT R2, R5.reuse, 0x7fffff, RZ, 0xc0, !PT ;  /* 0x007fffff05027812 */ /* 0x040fe400078ec0ff */
[----:B------:R-:W-:Y:S02]  /*4740*/  FSETP.NEU.FTZ.AND P0, PT, R5, R6, PT ;  /* 0x000000060500720b */ /* 0x000fe40003f1d000 */
[----:B------:R-:W-:Y:S02]  /*4750*/  LOP3.LUT R2, R2, 0x800000, RZ, 0xfc, !PT ;  /* 0x0080000002027812 */ /* 0x000fe400078efcff */
[----:B------:R-:W-:Y:S02]  /*4760*/  SEL R3, RZ, 0xffffffff, !P0 ;  /* 0xffffffffff037807 */ /* 0x000fe40004000000 */
[----:B------:R-:W-:Y:S02]  /*4770*/  LOP3.LUT R7, R7, R2, RZ, 0xc0, !PT ;  /* 0x0000000207077212 */ /* 0x000fe400078ec0ff */
[----:B------:R-:W-:-:S02]  /*4780*/  IADD3 R3, PT, PT, -R3, RZ, RZ ;  /* 0x000000ff03037210 */ /* 0x000fc40007ffe1ff */
[-C--:B------:R-:W-:Y:S02]  /*4790*/  SHF.R.U32.HI R7, RZ, R10.reuse, R7 ;  /* 0x0000000aff077219 */ /* 0x080fe40000011607 */
[----:B------:R-:W-:Y:S02]  /*47a0*/  LOP3.LUT P1, RZ, R3, R10, R2, 0xf8, !PT ;  /* 0x0000000a03ff7212 */ /* 0x000fe4000782f802 */
[C---:B------:R-:W-:Y:S02]  /*47b0*/  LOP3.LUT P0, RZ, R7.reuse, 0x1, RZ, 0xc0, !PT ;  /* 0x0000000107ff7812 */ /* 0x040fe4000780c0ff */
[----:B------:R-:W-:Y:S02]  /*47c0*/  LOP3.LUT P2, RZ, R7, 0x2, RZ, 0xc0, !PT ;  /* 0x0000000207ff7812 */ /* 0x000fe4000784c0ff */
[----:B------:R-:W-:Y:S02]  /*47d0*/  IADD3 R3, PT, PT, R8, -0xfc, RZ ;  /* 0xffffff0408037810 */ /* 0x000fe40007ffe0ff */
[----:B------:R-:W-:-:S02]  /*47e0*/  PLOP3.LUT P0, PT, P0, P1, P2, 0xe0, 0x0 ;  /* 0x000000000000781c */ /* 0x000fc40000703c20 */
[----:B------:R-:W-:Y:S02]  /*47f0*/  LOP3.LUT P1, RZ, R4, 0x7fffff, RZ, 0xc0, !PT ;  /* 0x007fffff04ff7812 */ /* 0x000fe4000782c0ff */
[----:B------:R-:W-:Y:S02]  /*4800*/  SEL R0, RZ, 0x1, !P0 ;  /* 0x00000001ff007807 */ /* 0x000fe40004000000 */
[----:B------:R-:W-:-:S03]  /*4810*/  SHF.R.U32.HI R3, RZ, R3, R2 ;  /* 0x00000003ff037219 */ /* 0x000fc60000011602 */
[----:B------:R-:W-:-:S05]  /*4820*/  IMAD.MOV R0, RZ, RZ, -R0 ;  /* 0x000000ffff007224 */ /* 0x000fca00078e0a00 */
[----:B------:R-:W-:-:S13]  /*4830*/  ISETP.GE.AND P0, PT, R0, RZ, PT ;  /* 0x000000ff0000720c */ /* 0x000fda0003f06270 */
[----:B------:R-:W-:-:S05]  /*4840*/  @!P0 VIADD R3, R3, 0x1 ;  /* 0x0000000103038836 */ /* 0x000fca0000000000 */
[----:B------:R-:W-:-:S04]  /*4850*/  @!P1 SHF.L.U32 R3, R3, 0x1, RZ ;  /* 0x0000000103039819 */ /* 0x000fc800000006ff */
[----:B------:R-:W-:Y:S01]  /*4860*/  LOP3.LUT R4, R3, 0x80000000, R4, 0xf8, !PT ;  /* 0x8000000003047812 */ /* 0x000fe200078ef804 */
[----:B------:R-:W-:Y:S06]  /*4870*/  BRA `(.L_x_70) ;  /* 0x0000000000047947 */ /* 0x000fec0003800000 */
.L_x_71:
[----:B------:R-:W0:Y:S02]  /*4880*/  MUFU.RCP R4, R4 ;  /* 0x0000000400047308 */ /* 0x000e240000001000 */
.L_x_70:
[----:B------:R-:W-:Y:S05]  /*4890*/  BSYNC.RECONVERGENT B0 ;  /* 0x0000000000007941 */ /* 0x000fea0003800200 */
.L_x_68:
[----:B------:R1:W0:Y:S02]  /*48a0*/  LDL R2, [R1] ;  /* 0x0000000001027983 */ /* 0x0002240000100800 */
[----:B-1----:R-:W-:Y:S01]  /*48b0*/  VIADD R1, R1, 0x8 ;  /* 0x0000000801017836 */ /* 0x002fe20000000000 */
[----:B0-----:R-:W-:Y:S06]  /*48c0*/  RET.REL.NODEC R20 `(_Z16cast_rays_kernelP4Vec3S0_S0_S0_7BVHDataiPfS0_PbS0_S0_i) ;  /* 0xffffffb414cc7950 */ /* 0x001fec0003c3ffff */
        .weak           $__internal_1_$__cuda_sm20_sqrt_rn_f32_slowpath
        .type           $__internal_1_$__cuda_sm20_sqrt_rn_f32_slowpath,@function
        .size           $__internal_1_$__cuda_sm20_sqrt_rn_f32_slowpath,($__internal_2_$__cuda_sm3x_div_rn_noftz_f32_slowpath - $__internal_1_$__cuda_sm20_sqrt_rn_f32_slowpath)
$__internal_1_$__cuda_sm20_sqrt_rn_f32_slowpath:
[----:B------:R-:W-:Y:S01]  /*48d0*/  IADD3 R1, PT, PT, R1, -0x8, RZ ;  /* 0xfffffff801017810 */ /* 0x000fe20007ffe0ff */
[----:B------:R-:W-:-:S04]  /*48e0*/  IMAD.MOV.U32 R0, RZ, RZ, R4 ;  /* 0x000000ffff007224 */ /* 0x000fc800078e0004 */
[----:B------:R0:W-:Y:S01]  /*48f0*/  STL [R1], R2 ;  /* 0x0000000201007387 */ /* 0x0001e20000100800 */
[----:B------:R-:W-:Y:S01]  /*4900*/  LOP3.LUT P0, RZ, R0, 0x7fffffff, RZ, 0xc0, !PT ;  /* 0x7fffffff00ff7812 */ /* 0x000fe2000780c0ff */
[----:B------:R-:W-:-:S12]  /*4910*/  BSSY.RECONVERGENT B0, `(.L_x_72) ;  /* 0x0000013000007945 */ /* 0x000fd80003800200 */
[----:B------:R-:W-:Y:S01]  /*4920*/  @!P0 MOV R4, R0 ;  /* 0x0000000000048202 */ /* 0x000fe20000000f00 */
[----:B0-----:R-:W-:Y:S06]  /*4930*/  @!P0 BRA `(.L_x_73) ;  /* 0x0000000000408947 */ /* 0x001fec0003800000 */
[----:B------:R-:W-:-:S13]  /*4940*/  FSETP.GEU.FTZ.AND P0, PT, R0, RZ, PT ;  /* 0x000000ff0000720b */ /* 0x000fda0003f1e000 */
[----:B------:R-:W-:Y:S01]  /*4950*/  @!P0 IMAD.MOV.U32 R4, RZ, RZ, 0x7fffffff ;  /* 0x7fffffffff048424 */ /* 0x000fe200078e00ff */
[----:B------:R-:W-:Y:S06]  /*4960*/  @!P0 BRA `(.L_x_73) ;  /* 0x0000000000348947 */ /* 0x000fec0003800000 */
[----:B------:R-:W-:-:S13]  /*4970*/  FSETP.GTU.FTZ.AND P0, PT, |R0|, +INF , PT ;  /* 0x7f8000000000780b */ /* 0x000fda0003f1c200 */
[----:B------:R-:W-:Y:S01]  /*4980*/  @P0 FADD.FTZ R4, R0, 1 ;  /* 0x3f80000000040421 */ /* 0x000fe20000010000 */
[----:B------:R-:W-:Y:S06]  /*4990*/  @P0 BRA `(.L_x_73) ;  /* 0x0000000000280947 */ /* 0x000fec0003800000 */
[----:B------:R-:W-:-:S13]  /*49a0*/  FSETP.NEU.FTZ.AND P0, PT, |R0|, +INF , PT ;  /* 0x7f8000000000780b */ /* 0x000fda0003f1d200 */
[----:B------:R-:W-:-:S04]  /*49b0*/  @P0 FFMA R2, R0, 1.84467440737095516160e+19, RZ ;  /* 0x5f80000000020823 */ /* 0x000fc800000000ff */
[----:B------:R-:W0:Y:S02]  /*49c0*/  @P0 MUFU.RSQ R3, R2 ;  /* 0x0000000200030308 */ /* 0x000e240000001400 */
[----:B0-----:R-:W-:Y:S01]  /*49d0*/  @P0 FMUL.FTZ R5, R2, R3 ;  /* 0x0000000302050220 */ /* 0x001fe20000410000 */
[----:B------:R-:W-:-:S03]  /*49e0*/  @P0 FMUL.FTZ R3, R3, 0.5 ;  /* 0x3f00000003030820 */ /* 0x000fc60000410000 */
[----:B------:R-:W-:-:S04]  /*49f0*/  @P0 FADD.FTZ R4, -R5, -RZ ;  /* 0x800000ff05040221 */ /* 0x000fc80000010100 */
[----:B------:R-:W-:Y:S01]  /*4a00*/  @P0 FFMA R6, R5, R4, R2 ;  /* 0x0000000405060223 */ /* 0x000fe20000000002 */
[----:B------:R-:W-:-:S03]  /*4a10*/  @!P0 MOV R4, R0 ;  /* 0x0000000000048202 */ /* 0x000fc60000000f00 */
[----:B------:R-:W-:-:S04]  /*4a20*/  @P0 FFMA R3, R6, R3, R5 ;  /* 0x0000000306030223 */ /* 0x000fc80000000005 */
[----:B------:R-:W-:-:S07]  /*4a30*/  @P0 FMUL.FTZ R4, R3, 2.3283064365386962891e-10 ;  /* 0x2f80000003040820 */ /* 0x000fce0000410000 */
.L_x_73:
[----:B------:R-:W-:Y:S05]  /*4a40*/  BSYNC.RECONVERGENT B0 ;  /* 0x0000000000007941 */ /* 0x000fea0003800200 */
.L_x_72:
[----:B------:R0:W2:Y:S02]  /*4a50*/  LDL R2, [R1] ;  /* 0x0000000001027983 */ /* 0x0000a40000100800 */
[----:B0-----:R-:W-:Y:S01]  /*4a60*/  VIADD R1, R1, 0x8 ;  /* 0x0000000801017836 */ /* 0x001fe20000000000 */
[----:B--2---:R-:W-:Y:S06]  /*4a70*/  RET.REL.NODEC R20 `(_Z16cast_rays_kernelP4Vec3S0_S0_S0_7BVHDataiPfS0_PbS0_S0_i) ;  /* 0xffffffb414607950 */ /* 0x004fec0003c3ffff */
        .weak           $__internal_2_$__cuda_sm3x_div_rn_noftz_f32_slowpath
        .type           $__internal_2_$__cuda_sm3x_div_rn_noftz_f32_slowpath,@function
        .size           $__internal_2_$__cuda_sm3x_div_rn_noftz_f32_slowpath,(.L_x_89 - $__internal_2_$__cuda_sm3x_div_rn_noftz_f32_slowpath)
$__internal_2_$__cuda_sm3x_div_rn_noftz_f32_slowpath:
[----:B------:R-:W-:-:S05]  /*4a80*/  IADD3 R1, PT, PT, R1, -0x8, RZ ;  /* 0xfffffff801017810 */ /* 0x000fca0007ffe0ff */
[----:B------:R0:W-:Y:S02]  /*4a90*/  STL [R1], R2 ;  /* 0x0000000201007387 */ /* 0x0001e40000100800 */
[----:B0-----:R-:W-:Y:S01]  /*4aa0*/  SHF.R.U32.HI R2, RZ, 0x17, R5 ;  /* 0x00000017ff027819 */ /* 0x001fe20000011605 */
[----:B------:R-:W-:Y:S01]  /*4ab0*/  BSSY.RECONVERGENT B0, `(.L_x_74) ;  /* 0x0000062000007945 */ /* 0x000fe20003800200 */
[----:B------:R-:W-:Y:S02]  /*4ac0*/  SHF.R.U32.HI R0, RZ, 0x17, R4 ;  /* 0x00000017ff007819 */ /* 0x000fe40000011604 */
[----:B------:R-:W-:Y:S02]  /*4ad0*/  LOP3.LUT R8, R2, 0xff, RZ, 0xc0, !PT ;  /* 0x000000ff02087812 */ /* 0x000fe400078ec0ff */
[----:B------:R-:W-:-:S03]  /*4ae0*/  LOP3.LUT R3, R0, 0xff, RZ, 0xc0, !PT ;  /* 0x000000ff00037812 */ /* 0x000fc600078ec0ff */
[----:B------:R-:W-:Y:S01]  /*4af0*/  VIADD R6, R8, 0xffffffff ;  /* 0xffffffff08067836 */ /* 0x000fe20000000000 */
[----:B------:R-:W-:-:S04]  /*4b00*/  IADD3 R0, PT, PT, R3, -0x1, RZ ;  /* 0xffffffff03007810 */ /* 0x000fc80007ffe0ff */
[----:B------:R-:W-:-:S04]  /*4b10*/  ISETP.GT.U32.AND P0, PT, R6, 0xfd, PT ;  /* 0x000000fd0600780c */ /* 0x000fc80003f04070 */
[----:B------:R-:W-:-:S13]  /*4b20*/  ISETP.GT.U32.OR P0, PT, R0, 0xfd, P0 ;  /* 0x000000fd0000780c */ /* 0x000fda0000704470 */
[----:B------:R-:W-:Y:S01]  /*4b30*/  @!P0 IMAD.MOV.U32 R2, RZ, RZ, RZ ;  /* 0x000000ffff028224 */ /* 0x000fe200078e00ff */
[----:B------:R-:W-:Y:S06]  /*4b40*/  @!P0 BRA `(.L_x_75) ;  /* 0x00000000005c8947 */ /* 0x000fec0003800000 */
[----:B------:R-:W-:Y:S02]  /*4b50*/  FSETP.GTU.FTZ.AND P0, PT, |R4|, +INF , PT ;  /* 0x7f8000000400780b */ /* 0x000fe40003f1c200 */
[----:B------:R-:W-:-:S04]  /*4b60*/  FSETP.GTU.FTZ.AND P1, PT, |R5|, +INF , PT ;  /* 0x7f8000000500780b */ /* 0x000fc80003f3c200 */
[----:B------:R-:W-:-:S13]  /*4b70*/  PLOP3.LUT P0, PT, P0, P1, PT, 0xf8, 0x8f ;  /* 0x00000000008f781c */ /* 0x000fda0000703f70 */
[----:B------:R-:W-:Y:S05]  /*4b80*/  @P0 BRA `(.L_x_76) ;  /* 0x00000004004c0947 */ /* 0x000fea0003800000 */
[----:B------:R-:W-:-:S13]  /*4b90*/  LOP3.LUT P0, RZ, R5, 0x7fffffff, R4, 0xc8, !PT ;  /* 0x7fffffff05ff7812 */ /* 0x000fda000780c804 */
[----:B------:R-:W-:Y:S05]  /*4ba0*/  @!P0 BRA `(.L_x_77) ;  /* 0x00000004003c8947 */ /* 0x000fea0003800000 */
[C---:B------:R-:W-:Y:S02]  /*4bb0*/  FSETP.NEU.FTZ.AND P2, PT, |R4|.reuse, +INF , PT ;  /* 0x7f8000000400780b */ /* 0x040fe40003f5d200 */
[----:B------:R-:W-:Y:S02]  /*4bc0*/  FSETP.NEU.FTZ.AND P1, PT, |R5|, +INF , PT ;  /* 0x7f8000000500780b */ /* 0x000fe40003f3d200 */
[----:B------:R-:W-:-:S11]  /*4bd0*/  FSETP.NEU.FTZ.AND P0, PT, |R4|, +INF , PT ;  /* 0x7f8000000400780b */ /* 0x000fd60003f1d200 */
[----:B------:R-:W-:Y:S05]  /*4be0*/  @!P1 BRA !P2, `(.L_x_77) ;  /* 0x00000004002c9947 */ /* 0x000fea0005000000 */
[----:B------:R-:W-:-:S04]  /*4bf0*/  LOP3.LUT P2, RZ, R4, 0x7fffffff, RZ, 0xc0, !PT ;  /* 0x7fffffff04ff7812 */ /* 0x000fc8000784c0ff */
[----:B------:R-:W-:-:S13]  /*4c00*/  PLOP3.LUT P1, PT, P1, P2, PT, 0x2f, 0xf2 ;  /* 0x0000000000f2781c */ /* 0x000fda0000f24577 */
[----:B------:R-:W-:Y:S05]  /*4c10*/  @P1 BRA `(.L_x_78) ;  /* 0x0000000400181947 */ /* 0x000fea0003800000 */
[----:B------:R-:W-:-:S04]  /*4c20*/  LOP3.LUT P1, RZ, R5, 0x7fffffff, RZ, 0xc0, !PT ;  /* 0x7fffffff05ff7812 */ /* 0x000fc8000782c0ff */
[----:B------:R-:W-:-:S13]  /*4c30*/  PLOP3.LUT P0, PT, P0, P1, PT, 0x2f, 0xf2 ;  /* 0x0000000000f2781c */ /* 0x000fda0000702577 */
[----:B------:R-:W-:Y:S05]  /*4c40*/  @P0 BRA `(.L_x_79) ;  /* 0x0000000400000947 */ /* 0x000fea0003800000 */
[----:B------:R-:W-:Y:S02]  /*4c50*/  ISETP.GE.AND P0, PT, R0, RZ, PT ;  /* 0x000000ff0000720c */ /* 0x000fe40003f06270 */
[----:B------:R-:W-:-:S11]  /*4c60*/  ISETP.GE.AND P1, PT, R6, RZ, PT ;  /* 0x000000ff0600720c */ /* 0x000fd60003f26270 */
[----:B------:R-:W-:Y:S01]  /*4c70*/  @P0 MOV R2, RZ ;  /* 0x000000ff00020202 */ /* 0x000fe20000000f00 */
[----:B------:R-:W-:Y:S02]  /*4c80*/  @!P0 IMAD.MOV.U32 R2, RZ, RZ, -0x40 ;  /* 0xffffffc0ff028424 */ /* 0x000fe400078e00ff */
[----:B------:R-:W-:Y:S01]  /*4c90*/  @!P0 FFMA R4, R4, 1.84467440737095516160e+19, RZ ;  /* 0x5f80000004048823 */ /* 0x000fe200000000ff */
[----:B------:R-:W-:Y:S02]  /*4ca0*/  @!P1 FFMA R5, R5, 1.84467440737095516160e+19, RZ ;  /* 0x5f80000005059823 */ /* 0x000fe400000000ff */
[----:B------:R-:W-:-:S07]  /*4cb0*/  @!P1 IADD3 R2, PT, PT, R2, 0x40, RZ ;  /* 0x0000004002029810 */ /* 0x000fce0007ffe0ff */
.L_x_75:
[----:B------:R-:W-:Y:S01]  /*4cc0*/  LEA R0, R8, 0xc0800000, 0x17 ;  /* 0xc080000008007811 */ /* 0x000fe200078eb8ff */
[----:B------:R-:W-:Y:S01]  /*4cd0*/  BSSY.RECONVERGENT B1, `(.L_x_80) ;  /* 0x0000036000017945 */ /* 0x000fe20003800200 */
[----:B------:R-:W-:-:S03]  /*4ce0*/  IADD3 R3, PT, PT, R3, -0x7f, RZ ;  /* 0xffffff8103037810 */ /* 0x000fc60007ffe0ff */
[----:B------:R-:W-:Y:S02]  /*4cf0*/  IMAD.IADD R5, R5, 0x1, -R0 ;  /* 0x0000000105057824 */ /* 0x000fe400078e0a00 */
[C---:B------:R-:W-:Y:S01]  /*4d00*/  IMAD R0, R3.reuse, -0x800000, R4 ;  /* 0xff80000003007824 */ /* 0x040fe200078e0204 */
[----:B------:R-:W-:Y:S01]  /*4d10*/  IADD3 R3, PT, PT, R3, 0x7f, -R8 ;  /* 0x0000007f03037810 */ /* 0x000fe20007ffe808 */
[----:B------:R-:W0:Y:S01]  /*4d20*/  MUFU.RCP R6, R5 ;  /* 0x0000000500067308 */ /* 0x000e220000001000 */
[----:B------:R-:W-:-:S03]  /*4d30*/  FADD.FTZ R7, -R5, -RZ ;  /* 0x800000ff05077221 */ /* 0x000fc60000010100 */
[----:B------:R-:W-:Y:S02]  /*4d40*/  IMAD.IADD R3, R3, 0x1, R2 ;  /* 0x0000000103037824 */ /* 0x000fe400078e0202 */
[----:B0-----:R-:W-:-:S04]  /*4d50*/  FFMA R9, R6, R7, 1 ;  /* 0x3f80000006097423 */ /* 0x001fc80000000007 */
[----:B------:R-:W-:-:S04]  /*4d60*/  FFMA R11, R6, R9, R6 ;  /* 0x00000009060b7223 */ /* 0x000fc80000000006 */
[----:B------:R-:W-:-:S04]  /*4d70*/  FFMA R4, R0, R11, RZ ;  /* 0x0000000b00047223 */ /* 0x000fc800000000ff */
[----:B------:R-:W-:-:S04]  /*4d80*/  FFMA R9, R7, R4, R0 ;  /* 0x0000000407097223 */ /* 0x000fc80000000000 */
[----:B------:R-:W-:-:S04]  /*4d90*/  FFMA R6, R11, R9, R4 ;  /* 0x000000090b067223 */ /* 0x000fc80000000004 */
[----:B------:R-:W-:-:S04]  /*4da0*/  FFMA R7, R7, R6, R0 ;  /* 0x0000000607077223 */ /* 0x000fc80000000000 */
[----:B------:R-:W-:-:S05]  /*4db0*/  FFMA R4, R11, R7, R6 ;  /* 0x000000070b047223 */ /* 0x000fca0000000006 */
[----:B------:R-:W-:-:S04]  /*4dc0*/  SHF.R.U32.HI R0, RZ, 0x17, R4 ;  /* 0x00000017ff007819 */ /* 0x000fc80000011604 */
[----:B------:R-:W-:-:S04]  /*4dd0*/  LOP3.LUT R0, R0, 0xff, RZ, 0xc0, !PT ;  /* 0x000000ff00007812 */ /* 0x000fc800078ec0ff */
[----:B------:R-:W-:-:S05]  /*4de0*/  IADD3 R8, PT, PT, R0, R3, RZ ;  /* 0x0000000300087210 */ /* 0x000fca0007ffe0ff */
[----:B------:R-:W-:-:S05]  /*4df0*/  VIADD R0, R8, 0xffffffff ;  /* 0xffffffff08007836 */ /* 0x000fca0000000000 */
[----:B------:R-:W-:-:S13]  /*4e00*/  ISETP.GE.U32.AND P0, PT, R0, 0xfe, PT ;  /* 0x000000fe0000780c */ /* 0x000fda0003f06070 */
[----:B------:R-:W-:Y:S05]  /*4e10*/  @!P0 BRA `(.L_x_81) ;  /* 0x0000000000808947 */ /* 0x000fea0003800000 */
[----:B------:R-:W-:-:S13]  /*4e20*/  ISETP.GT.AND P0, PT, R8, 0xfe, PT ;  /* 0x000000fe0800780c */ /* 0x000fda0003f04270 */
[----:B------:R-:W-:Y:S05]  /*4e30*/  @P0 BRA `(.L_x_82) ;  /* 0x00000000006c0947 */ /* 0x000fea0003800000 */
[----:B------:R-:W-:-:S13]  /*4e40*/  ISETP.GE.AND P0, PT, R8, 0x1, PT ;  /* 0x000000010800780c */ /* 0x000fda0003f06270 */
[----:B------:R-:W-:Y:S05]  /*4e50*/  @P0 BRA `(.L_x_83) ;  /* 0x0000000000740947 */ /* 0x000fea0003800000 */
[----:B------:R-:W-:Y:S02]  /*4e60*/  ISETP.GE.AND P0, PT, R8, -0x18, PT ;  /* 0xffffffe80800780c */ /* 0x000fe40003f06270 */
[----:B------:R-:W-:-:S11]  /*4e70*/  LOP3.LUT R4, R4, 0x80000000, RZ, 0xc0, !PT ;  /* 0x8000000004047812 */ /* 0x000fd600078ec0ff */
[----:B------:R-:W-:Y:S05]  /*4e80*/  @!P0 BRA `(.L_x_83) ;  /* 0x0000000000688947 */ /* 0x000fea0003800000 */
[CCC-:B------:R-:W-:Y:S01]  /*4e90*/  FFMA.RZ R0, R11.reuse, R7.reuse, R6.reuse ;  /* 0x000000070b007223 */ /* 0x1c0fe2000000c006 */
[C---:B------:R-:W-:Y:S01]  /*4ea0*/  IADD3 R5, PT, PT, R8.reuse, 0x20, RZ ;  /* 0x0000002008057810 */ /* 0x040fe20007ffe0ff */
[CCC-:B------:R-:W-:Y:S01]  /*4eb0*/  FFMA.RM R3, R11.reuse, R7.reuse, R6.reuse ;  /* 0x000000070b037223 */ /* 0x1c0fe20000004006 */
[----:B------:R-:W-:Y:S02]  /*4ec0*/  ISETP.NE.AND P2, PT, R8, RZ, PT ;  /* 0x000000ff0800720c */ /* 0x000fe40003f45270 */
[----:B------:R-:W-:Y:S01]  /*4ed0*/  LOP3.LUT R2, R0, 0x7fffff, RZ, 0xc0, !PT ;  /* 0x007fffff00027812 */ /* 0x000fe200078ec0ff */
[----:B------:R-:W-:Y:S01]  /*4ee0*/  FFMA.RP R0, R11, R7, R6 ;  /* 0x000000070b007223 */ /* 0x000fe20000008006 */
[----:B------:R-:W-:Y:S01]  /*4ef0*/  IMAD.MOV R6, RZ, RZ, -R8 ;  /* 0x000000ffff067224 */ /* 0x000fe200078e0a08 */
[----:B------:R-:W-:Y:S02]  /*4f00*/  ISETP.NE.AND P1, PT, R8, RZ, PT ;  /* 0x000000ff0800720c */ /* 0x000fe40003f25270 */
[----:B------:R-:W-:-:S02]  /*4f10*/  LOP3.LUT R2, R2, 0x800000, RZ, 0xfc, !PT ;  /* 0x0080000002027812 */ /* 0x000fc400078efcff */
[----:B------:R-:W-:Y:S02]  /*4f20*/  FSETP.NEU.FTZ.AND P0, PT, R0, R3, PT ;  /* 0x000000030000720b */ /* 0x000fe40003f1d000 */
[----:B------:R-:W-:Y:S02]  /*4f30*/  SHF.L.U32 R5, R2, R5, RZ ;  /* 0x0000000502057219 */ /* 0x000fe400000006ff */
[----:B------:R-:W-:Y:S02]  /*4f40*/  SEL R3, R6, RZ, P2 ;  /* 0x000000ff06037207 */ /* 0x000fe40001000000 */
[----:B------:R-:W-:Y:S02]  /*4f50*/  ISETP.NE.AND P1, PT, R5, RZ, P1 ;  /* 0x000000ff0500720c */ /* 0x000fe40000f25270 */
[----:B------:R-:W-:Y:S02]  /*4f60*/  SHF.R.U32.HI R3, RZ, R3, R2 ;  /* 0x00000003ff037219 */ /* 0x000fe40000011602 */
[----:B------:R-:W-:-:S02]  /*4f70*/  PLOP3.LUT P0, PT, P0, P1, PT, 0xf8, 0x8f ;  /* 0x00000000008f781c */ /* 0x000fc40000703f70 */
[----:B------:R-:W-:Y:S02]  /*4f80*/  SHF.R.U32.HI R5, RZ, 0x1, R3 ;  /* 0x00000001ff057819 */ /* 0x000fe40000011603 */
[----:B------:R-:W-:-:S04]  /*4f90*/  SEL R0, RZ, 0x1, !P0 ;  /* 0x00000001ff007807 */ /* 0x000fc80004000000 */
[----:B------:R-:W-:-:S04]  /*4fa0*/  LOP3.LUT R0, R0, 0x1, R5, 0xf8, !PT ;  /* 0x0000000100007812 */ /* 0x000fc800078ef805 */
[----:B------:R-:W-:-:S04]  /*4fb0*/  LOP3.LUT R0, R0, R3, RZ, 0xc0, !PT ;  /* 0x0000000300007212 */ /* 0x000fc800078ec0ff */
[----:B------:R-:W-:-:S04]  /*4fc0*/  IADD3 R5, PT, PT, R5, R0, RZ ;  /* 0x0000000005057210 */ /* 0x000fc80007ffe0ff */
[----:B------:R-:W-:Y:S01]  /*4fd0*/  LOP3.LUT R4, R5, R4, RZ, 0xfc, !PT ;  /* 0x0000000405047212 */ /* 0x000fe200078efcff */
[----:B------:R-:W-:Y:S06]  /*4fe0*/  BRA `(.L_x_83) ;  /* 0x0000000000107947 */ /* 0x000fec0003800000 */
.L_x_82:
[----:B------:R-:W-:-:S04]  /*4ff0*/  LOP3.LUT R4, R4, 0x80000000, RZ, 0xc0, !PT ;  /* 0x8000000004047812 */ /* 0x000fc800078ec0ff */
[----:B------:R-:W-:Y:S01]  /*5000*/  LOP3.LUT R4, R4, 0x7f800000, RZ, 0xfc, !PT ;  /* 0x7f80000004047812 */ /* 0x000fe200078efcff */
[----:B------:R-:W-:Y:S06]  /*5010*/  BRA `(.L_x_83) ;  /* 0x0000000000047947 */ /* 0x000fec0003800000 */
.L_x_81:
[----:B------:R-:W-:-:S07]  /*5020*/  IMAD R4, R3, 0x800000, R4 ;  /* 0x0080000003047824 */ /* 0x000fce00078e0204 */
.L_x_83:
[----:B------:R-:W-:Y:S05]  /*5030*/  BSYNC.RECONVERGENT B1 ;  /* 0x0000000000017941 */ /* 0x000fea0003800200 */
.L_x_80:
[----:B------:R-:W-:Y:S05]  /*5040*/  BRA `(.L_x_84) ;  /* 0x0000000000207947 */ /* 0x000fea0003800000 */
.L_x_79:
[----:B------:R-:W-:-:S04]  /*5050*/  LOP3.LUT R4, R5, 0x80000000, R4, 0x48, !PT ;  /* 0x8000000005047812 */ /* 0x000fc800078e4804 */
[----:B------:R-:W-:Y:S01]  /*5060*/  LOP3.LUT R4, R4, 0x7f800000, RZ, 0xfc, !PT ;  /* 0x7f80000004047812 */ /* 0x000fe200078efcff */
[----:B------:R-:W-:Y:S06]  /*5070*/  BRA `(.L_x_84) ;  /* 0x0000000000147947 */ /* 0x000fec0003800000 */
.L_x_78:
[----:B------:R-:W-:Y:S01]  /*5080*/  LOP3.LUT R4, R5, 0x80000000, R4, 0x48, !PT ;  /* 0x8000000005047812 */ /* 0x000fe200078e4804 */
[----:B------:R-:W-:Y:S06]  /*5090*/  BRA `(.L_x_84) ;  /* 0x00000000000c7947 */ /* 0x000fec0003800000 */
.L_x_77:
[----:B------:R-:W0:Y:S01]  /*50a0*/  MUFU.RSQ R4, -QNAN ;  /* 0xffc0000000047908 */ /* 0x000e220000001400 */
[----:B------:R-:W-:Y:S05]  /*50b0*/  BRA `(.L_x_84) ;  /* 0x0000000000047947 */ /* 0x000fea0003800000 */
.L_x_76:
[----:B------:R-:W-:-:S07]  /*50c0*/  FADD.FTZ R4, R4, R5 ;  /* 0x0000000504047221 */ /* 0x000fce0000010000 */
.L_x_84:
[----:B------:R-:W-:Y:S05]  /*50d0*/  BSYNC.RECONVERGENT B0 ;  /* 0x0000000000007941 */ /* 0x000fea0003800200 */
.L_x_74:
[----:B------:R1:W0:Y:S02]  /*50e0*/  LDL R2, [R1] ;  /* 0x0000000001027983 */ /* 0x0002240000100800 */
[----:B-1----:R-:W-:Y:S01]  /*50f0*/  IADD3 R1, PT, PT, R1, 0x8, RZ ;  /* 0x0000000801017810 */ /* 0x002fe20007ffe0ff */
[----:B0-----:R-:W-:Y:S06]  /*5100*/  RET.REL.NODEC R20 `(_Z16cast_rays_kernelP4Vec3S0_S0_S0_7BVHDataiPfS0_PbS0_S0_i) ;  /* 0xffffffac14bc7950 */ /* 0x001fec0003c3ffff */
.L_x_85:
[----:B------:R-:W-:-:S00]  /*5110*/  BRA `(.L_x_85) ;  /* 0xfffffffc00fc7947 */ /* 0x000fc0000383ffff */
[----:B------:R-:W-:-:S00]  /*5120*/  NOP ;  /* 0x0000000000007918 */ /* 0x000fc00000000000 */
        /* <DEDUP_REMOVED lines=13> */
.L_x_89:


//--------------------- .nv.global.init           --------------------------
	.section	.nv.global.init,"aw",@progbits
	.align	4
.nv.global.init:
	.type		__cudart_i2opi_f,@object
	.size		__cudart_i2opi_f,(.L_0 - __cudart_i2opi_f)
__cudart_i2opi_f:
        /*0000*/ 	.byte	0x41, 0x90, 0x43, 0x3c, 0x99, 0x95, 0x62, 0xdb, 0xc0, 0xdd, 0x34, 0xf5, 0xd1, 0x57, 0x27, 0xfc
        /*0010*/ 	.byte	0x29, 0x15, 0x44, 0x4e, 0x6e, 0x83, 0xf9, 0xa2
.L_0:


//--------------------- .nv.shared.reserved.0     --------------------------
	.section	.nv.shared.reserved.0,"aw",@nobits
	.weak		__nv_reservedSMEM_offset_0_alias
	.size		__nv_reservedSMEM_offset_0_alias, 0, 64
	.other		__nv_reservedSMEM_offset_0_alias,@"STO_CUDA_RESERVED_SHARED STV_DEFAULT"
__nv_reservedSMEM_offset_0_alias:
	.zero		0
	.zero		64


//--------------------- .nv.constant0._Z16cast_rays_kernelP4Vec3S0_S0_S0_7BVHDataiPfS0_PbS0_S0_i --------------------------
	.section	.nv.constant0._Z16cast_rays_kernelP4Vec3S0_S0_S0_7BVHDataiPfS0_PbS0_S0_i,"a",@progbits
	.sectionflags	@""
	.align	4
.nv.constant0._Z16cast_rays_kernelP4Vec3S0_S0_S0_7BVHDataiPfS0_PbS0_S0_i:
	.zero		1028


//--------------------- SYMBOLS --------------------------

	.type		.nv.reservedSmem.offset0,@object
	.size		.nv.reservedSmem.offset0,0x4
